	.target	sm_90a

	.elftype	@"ET_EXEC"


//--------------------- .note.nv.tkinfo           --------------------------
	.section	.note.nv.tkinfo,"",@"SHT_NOTE"
	.sectionflags	@"SHF_NOTE_NV_TKINFO"
	.tkinfo
        /*0018*/ 	.word	0x00000002
        /*0030*/ 	.string	""
        /*0030*/ 	.string	"ptxas"
        /*0030*/ 	.string	"Cuda compilation tools, release 13.0, V13.0.88"
        /*0030*/ 	.string	"Build cuda_13.0.r13.0/compiler.36424714_0"
        /*0030*/ 	.string	"-arch sm_90a -m 64 "



//--------------------- .note.nv.cuinfo           --------------------------
	.section	.note.nv.cuinfo,"",@"SHT_NOTE"
	.sectionflags	@"SHF_NOTE_NV_CUINFO"
        /*0018*/ 	.short	0x0002
        /*001a*/ 	.short	0x005a
        /*001c*/ 	.short	0x0082
	.zero		2


//--------------------- .nv.info                  --------------------------
	.section	.nv.info,"",@"SHT_CUDA_INFO"
	.align	4


	//----- nvinfo : EIATTR_REGCOUNT
	.align		4
        /*0000*/ 	.byte	0x04, 0x2f
        /*0002*/ 	.short	(.L_12 - .L_11)
	.align		4
.L_11:
        /*0004*/ 	.word	index@(_ZN7cutlass13device_kernelINS_4gemm6kernel13GemmUniversalIN4cute5tupleIJiiiiEEENS1_10collective13CollectiveMmaINS1_37MainloopSm90TmaGmmaWarpSpecializedFP8ILi3ENS5_IJNS4_1CILi2EEENSA_ILi1EEESC_EEENS1_32KernelTmaWarpSpecializedPingpongEEENS5_IJNSA_ILi64EEENSA_ILi192EEENSA_ILi256EEEEEENS_12float_e4m3_tENS5_IJlSC_lEEESK_SL_NS4_8TiledMMAINS4_8MMA_AtomIJNS4_4SM904GMMA31MMA_64x192x32_F32E4M3E4M3_SS_TNILNSP_7ScaleInE1ELSR_1EEEEEENS4_6LayoutINS5_IJSC_SC_SC_EEENS5_IJNSA_ILi0EEESW_SW_EEEEENS5_IJNS4_10UnderscoreESZ_SZ_EEEEENS4_13SM90_TMA_LOADENS4_14ComposedLayoutINS4_7SwizzleILi3ELi4ELi3EEENS4_18smem_ptr_flag_bitsILi8EEENSU_INS5_IJNSA_ILi8EEENSA_ILi128EEEEEENS5_IJS19_SC_EEEEEEEvNS4_8identityENS4_23SM90_TMA_LOAD_MULTICASTES1D_vS1E_EENS_8epilogue10collective6detail29Sm90TmaWarpSpecializedAdapterINS1I_15DefaultEpilogueISK_SL_SL_NS1H_6thread17LinearCombinationISK_Li1EffLNS1M_9ScaleType4KindE0ELNS_15FloatRoundStyleE2ESK_EENS1_15EpilogueDefaultEEEEEvvEEEEvNT_6ParamsE)
        /*0008*/ 	.word	0x000000a8


	//----- nvinfo : EIATTR_FRAME_SIZE
	.align		4
.L_12:
        /*000c*/ 	.byte	0x04, 0x11
        /*000e*/ 	.short	(.L_14 - .L_13)
	.align		4
.L_13:
        /*0010*/ 	.word	index@(_ZN7cutlass13device_kernelINS_4gemm6kernel13GemmUniversalIN4cute5tupleIJiiiiEEENS1_10collective13CollectiveMmaINS1_37MainloopSm90TmaGmmaWarpSpecializedFP8ILi3ENS5_IJNS4_1CILi2EEENSA_ILi1EEESC_EEENS1_32KernelTmaWarpSpecializedPingpongEEENS5_IJNSA_ILi64EEENSA_ILi192EEENSA_ILi256EEEEEENS_12float_e4m3_tENS5_IJlSC_lEEESK_SL_NS4_8TiledMMAINS4_8MMA_AtomIJNS4_4SM904GMMA31MMA_64x192x32_F32E4M3E4M3_SS_TNILNSP_7ScaleInE1ELSR_1EEEEEENS4_6LayoutINS5_IJSC_SC_SC_EEENS5_IJNSA_ILi0EEESW_SW_EEEEENS5_IJNS4_10UnderscoreESZ_SZ_EEEEENS4_13SM90_TMA_LOADENS4_14ComposedLayoutINS4_7SwizzleILi3ELi4ELi3EEENS4_18smem_ptr_flag_bitsILi8EEENSU_INS5_IJNSA_ILi8EEENSA_ILi128EEEEEENS5_IJS19_SC_EEEEEEEvNS4_8identityENS4_23SM90_TMA_LOAD_MULTICASTES1D_vS1E_EENS_8epilogue10collective6detail29Sm90TmaWarpSpecializedAdapterINS1I_15DefaultEpilogueISK_SL_SL_NS1H_6thread17LinearCombinationISK_Li1EffLNS1M_9ScaleType4KindE0ELNS_15FloatRoundStyleE2ESK_EENS1_15EpilogueDefaultEEEEEvvEEEEvNT_6ParamsE)
        /*0014*/ 	.word	0x00000000


	//----- nvinfo : EIATTR_MIN_STACK_SIZE
	.align		4
.L_14:
        /*0018*/ 	.byte	0x04, 0x12
        /*001a*/ 	.short	(.L_16 - .L_15)
	.align		4
.L_15:
        /*001c*/ 	.word	index@(_ZN7cutlass13device_kernelINS_4gemm6kernel13GemmUniversalIN4cute5tupleIJiiiiEEENS1_10collective13CollectiveMmaINS1_37MainloopSm90TmaGmmaWarpSpecializedFP8ILi3ENS5_IJNS4_1CILi2EEENSA_ILi1EEESC_EEENS1_32KernelTmaWarpSpecializedPingpongEEENS5_IJNSA_ILi64EEENSA_ILi192EEENSA_ILi256EEEEEENS_12float_e4m3_tENS5_IJlSC_lEEESK_SL_NS4_8TiledMMAINS4_8MMA_AtomIJNS4_4SM904GMMA31MMA_64x192x32_F32E4M3E4M3_SS_TNILNSP_7ScaleInE1ELSR_1EEEEEENS4_6LayoutINS5_IJSC_SC_SC_EEENS5_IJNSA_ILi0EEESW_SW_EEEEENS5_IJNS4_10UnderscoreESZ_SZ_EEEEENS4_13SM90_TMA_LOADENS4_14ComposedLayoutINS4_7SwizzleILi3ELi4ELi3EEENS4_18smem_ptr_flag_bitsILi8EEENSU_INS5_IJNSA_ILi8EEENSA_ILi128EEEEEENS5_IJS19_SC_EEEEEEEvNS4_8identityENS4_23SM90_TMA_LOAD_MULTICASTES1D_vS1E_EENS_8epilogue10collective6detail29Sm90TmaWarpSpecializedAdapterINS1I_15DefaultEpilogueISK_SL_SL_NS1H_6thread17LinearCombinationISK_Li1EffLNS1M_9ScaleType4KindE0ELNS_15FloatRoundStyleE2ESK_EENS1_15EpilogueDefaultEEEEEvvEEEEvNT_6ParamsE)
        /*0020*/ 	.word	0x00000000
.L_16:


//--------------------- .nv.compat                --------------------------
	.section	.nv.compat,"",@"SHT_CUDA_COMPAT_INFO"
	.align	4
        /*0000*/ 	.byte	0x02, 0x09, 0x01, 0x00, 0x02, 0x02, 0x04, 0x00, 0x02, 0x05, 0x05, 0x00, 0x03, 0x07, 0x01, 0x01
        /*0010*/ 	.byte	0x02, 0x03, 0x01, 0x00, 0x02, 0x06, 0x01, 0x00, 0x04, 0x0b, 0x08, 0x00, 0x00, 0x00, 0x00, 0x00
        /*0020*/ 	.byte	0x00, 0x00, 0x00, 0x00


//--------------------- .nv.info._ZN7cutlass13device_kernelINS_4gemm6kernel13GemmUniversalIN4cute5tupleIJiiiiEEENS1_10collective13CollectiveMmaINS1_37MainloopSm90TmaGmmaWarpSpecializedFP8ILi3ENS5_IJNS4_1CILi2EEENSA_ILi1EEESC_EEENS1_32KernelTmaWarpSpecializedPingpongEEENS5_IJNSA_ILi64EEENSA_ILi192EEENSA_ILi256EEEEEENS_12float_e4m3_tENS5_IJlSC_lEEESK_SL_NS4_8TiledMMAINS4_8MMA_AtomIJNS4_4SM904GMMA31MMA_64x192x32_F32E4M3E4M3_SS_TNILNSP_7ScaleInE1ELSR_1EEEEEENS4_6LayoutINS5_IJSC_SC_SC_EEENS5_IJNSA_ILi0EEESW_SW_EEEEENS5_IJNS4_10UnderscoreESZ_SZ_EEEEENS4_13SM90_TMA_LOADENS4_14ComposedLayoutINS4_7SwizzleILi3ELi4ELi3EEENS4_18smem_ptr_flag_bitsILi8EEENSU_INS5_IJNSA_ILi8EEENSA_ILi128EEEEEENS5_IJS19_SC_EEEEEEEvNS4_8identityENS4_23SM90_TMA_LOAD_MULTICASTES1D_vS1E_EENS_8epilogue10collective6detail29Sm90TmaWarpSpecializedAdapterINS1I_15DefaultEpilogueISK_SL_SL_NS1H_6thread17LinearCombinationISK_Li1EffLNS1M_9ScaleType4KindE0ELNS_15FloatRoundStyleE2ESK_EENS1_15EpilogueDefaultEEEEEvvEEEEvNT_6ParamsE --------------------------
	.section	.nv.info._ZN7cutlass13device_kernelINS_4gemm6kernel13GemmUniversalIN4cute5tupleIJiiiiEEENS1_10collective13CollectiveMmaINS1_37MainloopSm90TmaGmmaWarpSpecializedFP8ILi3ENS5_IJNS4_1CILi2EEENSA_ILi1EEESC_EEENS1_32KernelTmaWarpSpecializedPingpongEEENS5_IJNSA_ILi64EEENSA_ILi192EEENSA_ILi256EEEEEENS_12float_e4m3_tENS5_IJlSC_lEEESK_SL_NS4_8TiledMMAINS4_8MMA_AtomIJNS4_4SM904GMMA31MMA_64x192x32_F32E4M3E4M3_SS_TNILNSP_7ScaleInE1ELSR_1EEEEEENS4_6LayoutINS5_IJSC_SC_SC_EEENS5_IJNSA_ILi0EEESW_SW_EEEEENS5_IJNS4_10UnderscoreESZ_SZ_EEEEENS4_13SM90_TMA_LOADENS4_14ComposedLayoutINS4_7SwizzleILi3ELi4ELi3EEENS4_18smem_ptr_flag_bitsILi8EEENSU_INS5_IJNSA_ILi8EEENSA_ILi128EEEEEENS5_IJS19_SC_EEEEEEEvNS4_8identityENS4_23SM90_TMA_LOAD_MULTICASTES1D_vS1E_EENS_8epilogue10collective6detail29Sm90TmaWarpSpecializedAdapterINS1I_15DefaultEpilogueISK_SL_SL_NS1H_6thread17LinearCombinationISK_Li1EffLNS1M_9ScaleType4KindE0ELNS_15FloatRoundStyleE2ESK_EENS1_15EpilogueDefaultEEEEEvvEEEEvNT_6ParamsE,"",@"SHT_CUDA_INFO"
	.sectionflags	@""
	.align	4


	//----- nvinfo : EIATTR_CUDA_API_VERSION
	.align		4
        /*0000*/ 	.byte	0x04, 0x37
        /*0002*/ 	.short	(.L_18 - .L_17)
.L_17:
        /*0004*/ 	.word	0x00000082


	//----- nvinfo : EIATTR_KPARAM_INFO
	.align		4
.L_18:
        /*0008*/ 	.byte	0x04, 0x17
        /*000a*/ 	.short	(.L_20 - .L_19)
.L_19:
        /*000c*/ 	.word	0x00000000
        /*0010*/ 	.short	0x0000
        /*0012*/ 	.short	0x0070
        /*0014*/ 	.byte	0x00, 0xf0, 0x01, 0x10


	//----- nvinfo : EIATTR_SPARSE_MMA_MASK
	.align		4
.L_20:
        /*0018*/ 	.byte	0x03, 0x50
        /*001a*/ 	.short	0x0000


	//----- nvinfo : EIATTR_MAXREG_COUNT
	.align		4
        /*001c*/ 	.byte	0x03, 0x1b
        /*001e*/ 	.short	0x00a8


	//----- nvinfo : EIATTR_NUM_BARRIERS
	.align		4
        /*0020*/ 	.byte	0x02, 0x4c
        /*0022*/ 	.byte	0x01
	.zero		1


	//----- nvinfo : EIATTR_MERCURY_ISA_VERSION
	.align		4
        /*0024*/ 	.byte	0x03, 0x5f
        /*0026*/ 	.short	0x0101


	//----- nvinfo : EIATTR_INT_WARP_WIDE_INSTR_OFFSETS
	.align		4
        /*0028*/ 	.byte	0x04, 0x31
        /*002a*/ 	.short	(.L_22 - .L_21)


	//   ....[0]....
.L_21:
        /*002c*/ 	.word	0x00000490


	//   ....[1]....
        /*0030*/ 	.word	0x000004d0


	//   ....[2]....
        /*0034*/ 	.word	0x00000510


	//   ....[3]....
        /*0038*/ 	.word	0x000005b0


	//   ....[4]....
        /*003c*/ 	.word	0x000005d0


	//   ....[5]....
        /*0040*/ 	.word	0x00000620


	//   ....[6]....
        /*0044*/ 	.word	0x00000740


	//   ....[7]....
        /*0048*/ 	.word	0x00000770


	//   ....[8]....
        /*004c*/ 	.word	0x00003dd0


	//----- nvinfo : EIATTR_COOP_GROUP_MASK_REGIDS
	.align		4
.L_22:
        /*0050*/ 	.byte	0x04, 0x29
        /*0052*/ 	.short	(.L_24 - .L_23)


	//   ....[0]....
.L_23:
        /*0054*/ 	.word	0xffffffff


	//   ....[1]....
        /*0058*/ 	.word	0xffffffff


	//   ....[2]....
        /*005c*/ 	.word	0xffffffff


	//   ....[3]....
        /*0060*/ 	.word	0xffffffff


	//   ....[4]....
        /*0064*/ 	.word	0xffffffff


	//   ....[5]....
        /*0068*/ 	.word	0xffffffff


	//   ....[6]....
        /*006c*/ 	.word	0xffffffff


	//----- nvinfo : EIATTR_COOP_GROUP_INSTR_OFFSETS
	.align		4
.L_24:
        /*0070*/ 	.byte	0x04, 0x28
        /*0072*/ 	.short	(.L_26 - .L_25)


	//   ....[0]....
.L_25:
        /*0074*/ 	.word	0x00000060


	//   ....[1]....
        /*0078*/ 	.word	0x00000070


	//   ....[2]....
        /*007c*/ 	.word	0x00000130


	//   ....[3]....
        /*0080*/ 	.word	0x000002a0


	//   ....[4]....
        /*0084*/ 	.word	0x000002e0


	//   ....[5]....
        /*0088*/ 	.word	0x00000360


	//   ....[6]....
        /*008c*/ 	.word	0x00000930


	//----- nvinfo : EIATTR_REG_RECONFIG
	.align		4
.L_26:
        /*0090*/ 	.byte	0x01, 0x54
	.zero		2


	//----- nvinfo : EIATTR_MBARRIER_INSTR_OFFSETS
	.align		4
        /*0094*/ 	.byte	0x04, 0x39
        /*0096*/ 	.short	(.L_28 - .L_27)


	//   ....[0]....
.L_27:
        /*0098*/ 	.word	0x00000230
        /*009c*/ 	.word	0x000000ff
        /*00a0*/ 	.word	0x00000000
        /*00a4*/ 	.short	0x0100
        /*00a6*/ 	.byte	0x08
	.zero		1


	//   ....[1]....
        /*00a8*/ 	.word	0x00000240
        /*00ac*/ 	.word	0x000000ff
        /*00b0*/ 	.word	0x00000018
        /*00b4*/ 	.short	0x0100
        /*00b6*/ 	.byte	0x08
	.zero		1


	//   ....[2]....
        /*00b8*/ 	.word	0x00000250
        /*00bc*/ 	.word	0x000000ff
        /*00c0*/ 	.word	0x00000008
        /*00c4*/ 	.short	0x0100
        /*00c6*/ 	.byte	0x08
	.zero		1


	//   ....[3]....
        /*00c8*/ 	.word	0x00000260
        /*00cc*/ 	.word	0x000000ff
        /*00d0*/ 	.word	0x00000020
        /*00d4*/ 	.short	0x0100
        /*00d6*/ 	.byte	0x08
	.zero		1


	//   ....[4]....
        /*00d8*/ 	.word	0x00000270
        /*00dc*/ 	.word	0x000000ff
        /*00e0*/ 	.word	0x00000010
        /*00e4*/ 	.short	0x0100
        /*00e6*/ 	.byte	0x08
	.zero		1


	//   ....[5]....
        /*00e8*/ 	.word	0x00000280
        /*00ec*/ 	.word	0x000000ff
        /*00f0*/ 	.word	0x00000028
        /*00f4*/ 	.short	0x0100
        /*00f6*/ 	.byte	0x08
	.zero		1


	//   ....[6]....
        /*00f8*/ 	.word	0x000007d0
        /*00fc*/ 	.word	0x000000ff
        /*0100*/ 	.word	0x00000060
        /*0104*/ 	.short	0x0100
        /*0106*/ 	.byte	0x08
	.zero		1


	//   ....[7]....
        /*0108*/ 	.word	0x00000860
        /*010c*/ 	.word	0x000000ff
        /*0110*/ 	.word	0x00000068
        /*0114*/ 	.short	0x0100
        /*0116*/ 	.byte	0x08
	.zero		1


	//   ....[8]....
        /*0118*/ 	.word	0x000008b0
        /*011c*/ 	.word	0x000000ff
        /*0120*/ 	.word	0x00000040
        /*0124*/ 	.short	0x0100
        /*0126*/ 	.byte	0x09
	.zero		1


	//   ....[9]....
        /*0128*/ 	.word	0x000008c0
        /*012c*/ 	.word	0x000000ff
        /*0130*/ 	.word	0x00000048
        /*0134*/ 	.short	0x0100
        /*0136*/ 	.byte	0x09
	.zero		1


	//   ....[10]....
        /*0138*/ 	.word	0x000008d0
        /*013c*/ 	.word	0x000000ff
        /*0140*/ 	.word	0x00000050
        /*0144*/ 	.short	0x0100
        /*0146*/ 	.byte	0x09
	.zero		1


	//   ....[11]....
        /*0148*/ 	.word	0x000008e0
        /*014c*/ 	.word	0x000000ff
        /*0150*/ 	.word	0x00000058
        /*0154*/ 	.short	0x0100
        /*0156*/ 	.byte	0x09
	.zero		1


	//   ....[12]....
        /*0158*/ 	.word	0x00001640
        /*015c*/ 	.word	0x000000ff
        /*0160*/ 	.word	0xfffffff8
        /*0164*/ 	.short	0x010a
        /*0166*/ 	.byte	0x0b
	.zero		1


	//   ....[13]....
        /*0168*/ 	.word	0x00001d10
        /*016c*/ 	.word	0x000000ff
        /*0170*/ 	.word	0x00000000
        /*0174*/ 	.short	0x010a
        /*0176*/ 	.byte	0x06
	.zero		1


	//   ....[14]....
        /*0178*/ 	.word	0x00001d50
        /*017c*/ 	.word	0x000000ff
        /*0180*/ 	.word	0x00000000
        /*0184*/ 	.short	0x010a
        /*0186*/ 	.byte	0x06
	.zero		1


	//   ....[15]....
        /*0188*/ 	.word	0x00002b40
        /*018c*/ 	.word	0x000000ff
        /*0190*/ 	.word	0x00000000
        /*0194*/ 	.short	0x010a
        /*0196*/ 	.byte	0x10
	.zero		1


	//   ....[16]....
        /*0198*/ 	.word	0x00002b80
        /*019c*/ 	.word	0x000000ff
        /*01a0*/ 	.word	0x00000000
        /*01a4*/ 	.short	0x010a
        /*01a6*/ 	.byte	0x10
	.zero		1


	//   ....[17]....
        /*01a8*/ 	.word	0x000035e0
        /*01ac*/ 	.word	0x000000d6
        /*01b0*/ 	.word	0x00000000
        /*01b4*/ 	.short	0x0101
        /*01b6*/ 	.byte	0x3f
	.zero		1


	//   ....[18]....
        /*01b8*/ 	.word	0x00003d60
        /*01bc*/ 	.word	0x000000d5
        /*01c0*/ 	.word	0x00000000
        /*01c4*/ 	.short	0x0101
        /*01c6*/ 	.byte	0x15
	.zero		1


	//   ....[19]....
        /*01c8*/ 	.word	0x00003e70
        /*01cc*/ 	.word	0x00000018
        /*01d0*/ 	.word	0x00000000
        /*01d4*/ 	.short	0x0101
        /*01d6*/ 	.byte	0x3f
	.zero		1


	//   ....[20]....
        /*01d8*/ 	.word	0x00003f30
        /*01dc*/ 	.word	0x000000ff
        /*01e0*/ 	.word	0x00000008
        /*01e4*/ 	.short	0x010a
        /*01e6*/ 	.byte	0x0b
	.zero		1


	//   ....[21]....
        /*01e8*/ 	.word	0x0000a9d0
        /*01ec*/ 	.word	0x00000004
        /*01f0*/ 	.word	0x00000000
        /*01f4*/ 	.short	0x0101
        /*01f6*/ 	.byte	0x15
	.zero		1


	//   ....[22]....
        /*01f8*/ 	.word	0x0000b2e0
        /*01fc*/ 	.word	0x00000013
        /*0200*/ 	.word	0x00000018
        /*0204*/ 	.short	0x010a
        /*0206*/ 	.byte	0x3f
	.zero		1


	//   ....[23]....
        /*0208*/ 	.word	0x0000b730
        /*020c*/ 	.word	0x0000000a
        /*0210*/ 	.word	0x00000068
        /*0214*/ 	.short	0x0101
        /*0216*/ 	.byte	0x3f
	.zero		1


	//   ....[24]....
        /*0218*/ 	.word	0x0000be90
        /*021c*/ 	.word	0x00000007
        /*0220*/ 	.word	0x00000000
        /*0224*/ 	.short	0x010a
        /*0226*/ 	.byte	0x3f
	.zero		1


	//   ....[25]....
        /*0228*/ 	.word	0x0000bf10
        /*022c*/ 	.word	0x00000006
        /*0230*/ 	.word	0x00000000
        /*0234*/ 	.short	0x010a
        /*0236*/ 	.byte	0x3f
	.zero		1


	//   ....[26]....
        /*0238*/ 	.word	0x0000bfa0
        /*023c*/ 	.word	0x00000003
        /*0240*/ 	.word	0x00000000
        /*0244*/ 	.short	0x010a
        /*0246*/ 	.byte	0x3f
	.zero		1


	//   ....[27]....
        /*0248*/ 	.word	0x0000c010
        /*024c*/ 	.word	0x00000013
        /*0250*/ 	.word	0xfffffff8
        /*0254*/ 	.short	0x010a
        /*0256*/ 	.byte	0x3f
	.zero		1


	//   ....[28]....
        /*0258*/ 	.word	0x0000c070
        /*025c*/ 	.word	0x00000013
        /*0260*/ 	.word	0x00000000
        /*0264*/ 	.short	0x010a
        /*0266*/ 	.byte	0x3f
	.zero		1


	//   ....[29]....
        /*0268*/ 	.word	0x0000c0d0
        /*026c*/ 	.word	0x000000d7
        /*0270*/ 	.word	0x00000000
        /*0274*/ 	.short	0x010a
        /*0276*/ 	.byte	0x3f
	.zero		1


	//   ....[30]....
        /*0278*/ 	.word	0x0000c130
        /*027c*/ 	.word	0x0000001b
        /*0280*/ 	.word	0x00000008
        /*0284*/ 	.short	0x010a
        /*0286*/ 	.byte	0x3f
	.zero		1


	//   ....[31]....
        /*0288*/ 	.word	0x0000c200
        /*028c*/ 	.word	0x00000013
        /*0290*/ 	.word	0x00000018
        /*0294*/ 	.short	0x010a
        /*0296*/ 	.byte	0x3f
	.zero		1


	//   ....[32]....
        /*0298*/ 	.word	0x0000c2e0
        /*029c*/ 	.word	0x00000007
        /*02a0*/ 	.word	0x00000000
        /*02a4*/ 	.short	0x010a
        /*02a6*/ 	.byte	0x3f
	.zero		1


	//   ....[33]....
        /*02a8*/ 	.word	0x0000c330
        /*02ac*/ 	.word	0x00000006
        /*02b0*/ 	.word	0x00000000
        /*02b4*/ 	.short	0x010a
        /*02b6*/ 	.byte	0x3f
	.zero		1


	//----- nvinfo : EIATTR_NUM_MBARRIERS
	.align		4
.L_28:
        /*02b8*/ 	.byte	0x03, 0x38
        /*02ba*/ 	.short	0x000c


	//----- nvinfo : EIATTR_EXIT_INSTR_OFFSETS
	.align		4
        /*02bc*/ 	.byte	0x04, 0x1c
        /*02be*/ 	.short	(.L_30 - .L_29)


	//   ....[0]....
.L_29:
        /*02c0*/ 	.word	0x00001380


	//   ....[1]....
        /*02c4*/ 	.word	0x000013e0


	//   ....[2]....
        /*02c8*/ 	.word	0x0000afe0


	//   ....[3]....
        /*02cc*/ 	.word	0x0000b010


	//   ....[4]....
        /*02d0*/ 	.word	0x0000bff0


	//----- nvinfo : EIATTR_MAX_THREADS
	.align		4
.L_30:
        /*02d4*/ 	.byte	0x04, 0x05
        /*02d6*/ 	.short	(.L_32 - .L_31)
.L_31:
        /*02d8*/ 	.word	0x00000180
        /*02dc*/ 	.word	0x00000001
        /*02e0*/ 	.word	0x00000001


	//----- nvinfo : EIATTR_CRS_STACK_SIZE
	.align		4
.L_32:
        /*02e4*/ 	.byte	0x04, 0x1e
        /*02e6*/ 	.short	(.L_34 - .L_33)
.L_33:
        /*02e8*/ 	.word	0x00000000


	//----- nvinfo : EIATTR_CBANK_PARAM_SIZE
	.align		4
.L_34:
        /*02ec*/ 	.byte	0x03, 0x19
        /*02ee*/ 	.short	0x0470


	//----- nvinfo : EIATTR_PARAM_CBANK
	.align		4
        /*02f0*/ 	.byte	0x04, 0x0a
        /*02f2*/ 	.short	(.L_36 - .L_35)
	.align		4
.L_35:
        /*02f4*/ 	.word	index@(.nv.constant0._ZN7cutlass13device_kernelINS_4gemm6kernel13GemmUniversalIN4cute5tupleIJiiiiEEENS1_10collective13CollectiveMmaINS1_37MainloopSm90TmaGmmaWarpSpecializedFP8ILi3ENS5_IJNS4_1CILi2EEENSA_ILi1EEESC_EEENS1_32KernelTmaWarpSpecializedPingpongEEENS5_IJNSA_ILi64EEENSA_ILi192EEENSA_ILi256EEEEEENS_12float_e4m3_tENS5_IJlSC_lEEESK_SL_NS4_8TiledMMAINS4_8MMA_AtomIJNS4_4SM904GMMA31MMA_64x192x32_F32E4M3E4M3_SS_TNILNSP_7ScaleInE1ELSR_1EEEEEENS4_6LayoutINS5_IJSC_SC_SC_EEENS5_IJNSA_ILi0EEESW_SW_EEEEENS5_IJNS4_10UnderscoreESZ_SZ_EEEEENS4_13SM90_TMA_LOADENS4_14ComposedLayoutINS4_7SwizzleILi3ELi4ELi3EEENS4_18smem_ptr_flag_bitsILi8EEENSU_INS5_IJNSA_ILi8EEENSA_ILi128EEEEEENS5_IJS19_SC_EEEEEEEvNS4_8identityENS4_23SM90_TMA_LOAD_MULTICASTES1D_vS1E_EENS_8epilogue10collective6detail29Sm90TmaWarpSpecializedAdapterINS1I_15DefaultEpilogueISK_SL_SL_NS1H_6thread17LinearCombinationISK_Li1EffLNS1M_9ScaleType4KindE0ELNS_15FloatRoundStyleE2ESK_EENS1_15EpilogueDefaultEEEEEvvEEEEvNT_6ParamsE)
        /*02f8*/ 	.short	0x0210
        /*02fa*/ 	.short	0x0470


	//----- nvinfo : EIATTR_SW_WAR
	.align		4
.L_36:
        /*02fc*/ 	.byte	0x04, 0x36
        /*02fe*/ 	.short	(.L_38 - .L_37)
.L_37:
        /*0300*/ 	.word	0x00000008
.L_38:


//--------------------- .nv.callgraph             --------------------------
	.section	.nv.callgraph,"",@"SHT_CUDA_CALLGRAPH"
	.align	4
	.sectionentsize	8
	.align		4
        /*0000*/ 	.word	0x00000000
	.align		4
        /*0004*/ 	.word	0xffffffff
	.align		4
        /*0008*/ 	.word	0x00000000
	.align		4
        /*000c*/ 	.word	0xfffffffe
	.align		4
        /*0010*/ 	.word	0x00000000
	.align		4
        /*0014*/ 	.word	0xfffffffd
	.align		4
        /*0018*/ 	.word	0x00000000
	.align		4
        /*001c*/ 	.word	0xfffffffc


//--------------------- .nv.constant4             --------------------------
	.section	.nv.constant4,"a",@progbits
	.align	8
	.align		8
.nv.constant4:
        /*0000*/ 	.dword	_ZN40_INTERNAL_3819a39e_4_k_cu_fc2eaef5_150544cuda3std3__45__cpo5beginE
	.align		8
        /*0008*/ 	.dword	_ZN40_INTERNAL_3819a39e_4_k_cu_fc2eaef5_150544cuda3std3__45__cpo3endE
	.align		8
        /*0010*/ 	.dword	_ZN40_INTERNAL_3819a39e_4_k_cu_fc2eaef5_150544cuda3std3__45__cpo6cbeginE
	.align		8
        /*0018*/ 	.dword	_ZN40_INTERNAL_3819a39e_4_k_cu_fc2eaef5_150544cuda3std3__45__cpo4cendE
	.align		8
        /*0020*/ 	.dword	_ZN40_INTERNAL_3819a39e_4_k_cu_fc2eaef5_150544cuda3std3__442_GLOBAL__N__3819a39e_4_k_cu_fc2eaef5_150546ignoreE
	.align		8
        /*0028*/ 	.dword	_ZN40_INTERNAL_3819a39e_4_k_cu_fc2eaef5_150544cuda3std3__419piecewise_constructE
	.align		8
        /*0030*/ 	.dword	_ZN40_INTERNAL_3819a39e_4_k_cu_fc2eaef5_150544cuda3std3__48in_placeE
	.align		8
        /*0038*/ 	.dword	_ZN40_INTERNAL_3819a39e_4_k_cu_fc2eaef5_150544cuda3std6ranges3__45__cpo4swapE
	.align		8
        /*0040*/ 	.dword	_ZN40_INTERNAL_3819a39e_4_k_cu_fc2eaef5_150544cuda3std6ranges3__45__cpo9iter_moveE
	.align		8
        /*0048*/ 	.dword	_ZN40_INTERNAL_3819a39e_4_k_cu_fc2eaef5_150544cute7productE
	.align		8
        /*0050*/ 	.dword	_ZN40_INTERNAL_3819a39e_4_k_cu_fc2eaef5_150544cute1_E


//--------------------- .text._ZN7cutlass13device_kernelINS_4gemm6kernel13GemmUniversalIN4cute5tupleIJiiiiEEENS1_10collective13CollectiveMmaINS1_37MainloopSm90TmaGmmaWarpSpecializedFP8ILi3ENS5_IJNS4_1CILi2EEENSA_ILi1EEESC_EEENS1_32KernelTmaWarpSpecializedPingpongEEENS5_IJNSA_ILi64EEENSA_ILi192EEENSA_ILi256EEEEEENS_12float_e4m3_tENS5_IJlSC_lEEESK_SL_NS4_8TiledMMAINS4_8MMA_AtomIJNS4_4SM904GMMA31MMA_64x192x32_F32E4M3E4M3_SS_TNILNSP_7ScaleInE1ELSR_1EEEEEENS4_6LayoutINS5_IJSC_SC_SC_EEENS5_IJNSA_ILi0EEESW_SW_EEEEENS5_IJNS4_10UnderscoreESZ_SZ_EEEEENS4_13SM90_TMA_LOADENS4_14ComposedLayoutINS4_7SwizzleILi3ELi4ELi3EEENS4_18smem_ptr_flag_bitsILi8EEENSU_INS5_IJNSA_ILi8EEENSA_ILi128EEEEEENS5_IJS19_SC_EEEEEEEvNS4_8identityENS4_23SM90_TMA_LOAD_MULTICASTES1D_vS1E_EENS_8epilogue10collective6detail29Sm90TmaWarpSpecializedAdapterINS1I_15DefaultEpilogueISK_SL_SL_NS1H_6thread17LinearCombinationISK_Li1EffLNS1M_9ScaleType4KindE0ELNS_15FloatRoundStyleE2ESK_EENS1_15EpilogueDefaultEEEEEvvEEEEvNT_6ParamsE --------------------------
	.section	.text._ZN7cutlass13device_kernelINS_4gemm6kernel13GemmUniversalIN4cute5tupleIJiiiiEEENS1_10collective13CollectiveMmaINS1_37MainloopSm90TmaGmmaWarpSpecializedFP8ILi3ENS5_IJNS4_1CILi2EEENSA_ILi1EEESC_EEENS1_32KernelTmaWarpSpecializedPingpongEEENS5_IJNSA_ILi64EEENSA_ILi192EEENSA_ILi256EEEEEENS_12float_e4m3_tENS5_IJlSC_lEEESK_SL_NS4_8TiledMMAINS4_8MMA_AtomIJNS4_4SM904GMMA31MMA_64x192x32_F32E4M3E4M3_SS_TNILNSP_7ScaleInE1ELSR_1EEEEEENS4_6LayoutINS5_IJSC_SC_SC_EEENS5_IJNSA_ILi0EEESW_SW_EEEEENS5_IJNS4_10UnderscoreESZ_SZ_EEEEENS4_13SM90_TMA_LOADENS4_14ComposedLayoutINS4_7SwizzleILi3ELi4ELi3EEENS4_18smem_ptr_flag_bitsILi8EEENSU_INS5_IJNSA_ILi8EEENSA_ILi128EEEEEENS5_IJS19_SC_EEEEEEEvNS4_8identityENS4_23SM90_TMA_LOAD_MULTICASTES1D_vS1E_EENS_8epilogue10collective6detail29Sm90TmaWarpSpecializedAdapterINS1I_15DefaultEpilogueISK_SL_SL_NS1H_6thread17LinearCombinationISK_Li1EffLNS1M_9ScaleType4KindE0ELNS_15FloatRoundStyleE2ESK_EENS1_15EpilogueDefaultEEEEEvvEEEEvNT_6ParamsE,"ax",@progbits
	.align	128
.text._ZN7cutlass13device_kernelINS_4gemm6kernel13GemmUniversalIN4cute5tupleIJiiiiEEENS1_10collective13CollectiveMmaINS1_37MainloopSm90TmaGmmaWarpSpecializedFP8ILi3ENS5_IJNS4_1CILi2EEENSA_ILi1EEESC_EEENS1_32KernelTmaWarpSpecializedPingpongEEENS5_IJNSA_ILi64EEENSA_ILi192EEENSA_ILi256EEEEEENS_12float_e4m3_tENS5_IJlSC_lEEESK_SL_NS4_8TiledMMAINS4_8MMA_AtomIJNS4_4SM904GMMA31MMA_64x192x32_F32E4M3E4M3_SS_TNILNSP_7ScaleInE1ELSR_1EEEEEENS4_6LayoutINS5_IJSC_SC_SC_EEENS5_IJNSA_ILi0EEESW_SW_EEEEENS5_IJNS4_10UnderscoreESZ_SZ_EEEEENS4_13SM90_TMA_LOADENS4_14ComposedLayoutINS4_7SwizzleILi3ELi4ELi3EEENS4_18smem_ptr_flag_bitsILi8EEENSU_INS5_IJNSA_ILi8EEENSA_ILi128EEEEEENS5_IJS19_SC_EEEEEEEvNS4_8identityENS4_23SM90_TMA_LOAD_MULTICASTES1D_vS1E_EENS_8epilogue10collective6detail29Sm90TmaWarpSpecializedAdapterINS1I_15DefaultEpilogueISK_SL_SL_NS1H_6thread17LinearCombinationISK_Li1EffLNS1M_9ScaleType4KindE0ELNS_15FloatRoundStyleE2ESK_EENS1_15EpilogueDefaultEEEEEvvEEEEvNT_6ParamsE:
        .type           _ZN7cutlass13device_kernelINS_4gemm6kernel13GemmUniversalIN4cute5tupleIJiiiiEEENS1_10collective13CollectiveMmaINS1_37MainloopSm90TmaGmmaWarpSpecializedFP8ILi3ENS5_IJNS4_1CILi2EEENSA_ILi1EEESC_EEENS1_32KernelTmaWarpSpecializedPingpongEEENS5_IJNSA_ILi64EEENSA_ILi192EEENSA_ILi256EEEEEENS_12float_e4m3_tENS5_IJlSC_lEEESK_SL_NS4_8TiledMMAINS4_8MMA_AtomIJNS4_4SM904GMMA31MMA_64x192x32_F32E4M3E4M3_SS_TNILNSP_7ScaleInE1ELSR_1EEEEEENS4_6LayoutINS5_IJSC_SC_SC_EEENS5_IJNSA_ILi0EEESW_SW_EEEEENS5_IJNS4_10UnderscoreESZ_SZ_EEEEENS4_13SM90_TMA_LOADENS4_14ComposedLayoutINS4_7SwizzleILi3ELi4ELi3EEENS4_18smem_ptr_flag_bitsILi8EEENSU_INS5_IJNSA_ILi8EEENSA_ILi128EEEEEENS5_IJS19_SC_EEEEEEEvNS4_8identityENS4_23SM90_TMA_LOAD_MULTICASTES1D_vS1E_EENS_8epilogue10collective6detail29Sm90TmaWarpSpecializedAdapterINS1I_15DefaultEpilogueISK_SL_SL_NS1H_6thread17LinearCombinationISK_Li1EffLNS1M_9ScaleType4KindE0ELNS_15FloatRoundStyleE2ESK_EENS1_15EpilogueDefaultEEEEEvvEEEEvNT_6ParamsE,@function
        .size           _ZN7cutlass13device_kernelINS_4gemm6kernel13GemmUniversalIN4cute5tupleIJiiiiEEENS1_10collective13CollectiveMmaINS1_37MainloopSm90TmaGmmaWarpSpecializedFP8ILi3ENS5_IJNS4_1CILi2EEENSA_ILi1EEESC_EEENS1_32KernelTmaWarpSpecializedPingpongEEENS5_IJNSA_ILi64EEENSA_ILi192EEENSA_ILi256EEEEEENS_12float_e4m3_tENS5_IJlSC_lEEESK_SL_NS4_8TiledMMAINS4_8MMA_AtomIJNS4_4SM904GMMA31MMA_64x192x32_F32E4M3E4M3_SS_TNILNSP_7ScaleInE1ELSR_1EEEEEENS4_6LayoutINS5_IJSC_SC_SC_EEENS5_IJNSA_ILi0EEESW_SW_EEEEENS5_IJNS4_10UnderscoreESZ_SZ_EEEEENS4_13SM90_TMA_LOADENS4_14ComposedLayoutINS4_7SwizzleILi3ELi4ELi3EEENS4_18smem_ptr_flag_bitsILi8EEENSU_INS5_IJNSA_ILi8EEENSA_ILi128EEEEEENS5_IJS19_SC_EEEEEEEvNS4_8identityENS4_23SM90_TMA_LOAD_MULTICASTES1D_vS1E_EENS_8epilogue10collective6detail29Sm90TmaWarpSpecializedAdapterINS1I_15DefaultEpilogueISK_SL_SL_NS1H_6thread17LinearCombinationISK_Li1EffLNS1M_9ScaleType4KindE0ELNS_15FloatRoundStyleE2ESK_EENS1_15EpilogueDefaultEEEEEvvEEEEvNT_6ParamsE,(.L_x_270 - _ZN7cutlass13device_kernelINS_4gemm6kernel13GemmUniversalIN4cute5tupleIJiiiiEEENS1_10collective13CollectiveMmaINS1_37MainloopSm90TmaGmmaWarpSpecializedFP8ILi3ENS5_IJNS4_1CILi2EEENSA_ILi1EEESC_EEENS1_32KernelTmaWarpSpecializedPingpongEEENS5_IJNSA_ILi64EEENSA_ILi192EEENSA_ILi256EEEEEENS_12float_e4m3_tENS5_IJlSC_lEEESK_SL_NS4_8TiledMMAINS4_8MMA_AtomIJNS4_4SM904GMMA31MMA_64x192x32_F32E4M3E4M3_SS_TNILNSP_7ScaleInE1ELSR_1EEEEEENS4_6LayoutINS5_IJSC_SC_SC_EEENS5_IJNSA_ILi0EEESW_SW_EEEEENS5_IJNS4_10UnderscoreESZ_SZ_EEEEENS4_13SM90_TMA_LOADENS4_14ComposedLayoutINS4_7SwizzleILi3ELi4ELi3EEENS4_18smem_ptr_flag_bitsILi8EEENSU_INS5_IJNSA_ILi8EEENSA_ILi128EEEEEENS5_IJS19_SC_EEEEEEEvNS4_8identityENS4_23SM90_TMA_LOAD_MULTICASTES1D_vS1E_EENS_8epilogue10collective6detail29Sm90TmaWarpSpecializedAdapterINS1I_15DefaultEpilogueISK_SL_SL_NS1H_6thread17LinearCombinationISK_Li1EffLNS1M_9ScaleType4KindE0ELNS_15FloatRoundStyleE2ESK_EENS1_15EpilogueDefaultEEEEEvvEEEEvNT_6ParamsE)
        .other          _ZN7cutlass13device_kernelINS_4gemm6kernel13GemmUniversalIN4cute5tupleIJiiiiEEENS1_10collective13CollectiveMmaINS1_37MainloopSm90TmaGmmaWarpSpecializedFP8ILi3ENS5_IJNS4_1CILi2EEENSA_ILi1EEESC_EEENS1_32KernelTmaWarpSpecializedPingpongEEENS5_IJNSA_ILi64EEENSA_ILi192EEENSA_ILi256EEEEEENS_12float_e4m3_tENS5_IJlSC_lEEESK_SL_NS4_8TiledMMAINS4_8MMA_AtomIJNS4_4SM904GMMA31MMA_64x192x32_F32E4M3E4M3_SS_TNILNSP_7ScaleInE1ELSR_1EEEEEENS4_6LayoutINS5_IJSC_SC_SC_EEENS5_IJNSA_ILi0EEESW_SW_EEEEENS5_IJNS4_10UnderscoreESZ_SZ_EEEEENS4_13SM90_TMA_LOADENS4_14ComposedLayoutINS4_7SwizzleILi3ELi4ELi3EEENS4_18smem_ptr_flag_bitsILi8EEENSU_INS5_IJNSA_ILi8EEENSA_ILi128EEEEEENS5_IJS19_SC_EEEEEEEvNS4_8identityENS4_23SM90_TMA_LOAD_MULTICASTES1D_vS1E_EENS_8epilogue10collective6detail29Sm90TmaWarpSpecializedAdapterINS1I_15DefaultEpilogueISK_SL_SL_NS1H_6thread17LinearCombinationISK_Li1EffLNS1M_9ScaleType4KindE0ELNS_15FloatRoundStyleE2ESK_EENS1_15EpilogueDefaultEEEEEvvEEEEvNT_6ParamsE,@"STO_CUDA_ENTRY STV_DEFAULT"
_ZN7cutlass13device_kernelINS_4gemm6kernel13GemmUniversalIN4cute5tupleIJiiiiEEENS1_10collective13CollectiveMmaINS1_37MainloopSm90TmaGmmaWarpSpecializedFP8ILi3ENS5_IJNS4_1CILi2EEENSA_ILi1EEESC_EEENS1_32KernelTmaWarpSpecializedPingpongEEENS5_IJNSA_ILi64EEENSA_ILi192EEENSA_ILi256EEEEEENS_12float_e4m3_tENS5_IJlSC_lEEESK_SL_NS4_8TiledMMAINS4_8MMA_AtomIJNS4_4SM904GMMA31MMA_64x192x32_F32E4M3E4M3_SS_TNILNSP_7ScaleInE1ELSR_1EEEEEENS4_6LayoutINS5_IJSC_SC_SC_EEENS5_IJNSA_ILi0EEESW_SW_EEEEENS5_IJNS4_10UnderscoreESZ_SZ_EEEEENS4_13SM90_TMA_LOADENS4_14ComposedLayoutINS4_7SwizzleILi3ELi4ELi3EEENS4_18smem_ptr_flag_bitsILi8EEENSU_INS5_IJNSA_ILi8EEENSA_ILi128EEEEEENS5_IJS19_SC_EEEEEEEvNS4_8identityENS4_23SM90_TMA_LOAD_MULTICASTES1D_vS1E_EENS_8epilogue10collective6detail29Sm90TmaWarpSpecializedAdapterINS1I_15DefaultEpilogueISK_SL_SL_NS1H_6thread17LinearCombinationISK_Li1EffLNS1M_9ScaleType4KindE0ELNS_15FloatRoundStyleE2ESK_EENS1_15EpilogueDefaultEEEEEvvEEEEvNT_6ParamsE:
[----:B------:R-:W-:Y:S01]  /*0000*/  LDC R1, c[0x0][0x28] ;  /* 0x00000a00ff017b82 */ /* 0x000fe20000000800 */
[----:B------:R-:W0:Y:S01]  /*0010*/  S2R R15, SR_TID.X ;  /* 0x00000000000f7919 */ /* 0x000e220000002100 */
[----:B------:R-:W-:Y:S01]  /*0020*/  ELECT P0, URZ, PT ;  /* 0x00000000003f782f */ /* 0x000fe20003800000 */
[----:B------:R-:W-:Y:S01]  /*0030*/  BSSY B0, `(.L_x_0) ;  /* 0x000000f000007945 */ /* 0x000fe20003800000 */
[--C-:B0-----:R-:W-:Y:S02]  /*0040*/  SHF.R.U32.HI R0, RZ, 0x5, R15.reuse ;  /* 0x00000005ff007819 */ /* 0x101fe4000001160f */
[----:B------:R-:W-:-:S03]  /*0050*/  SHF.R.U32.HI R5, RZ, 0x7, R15 ;  /* 0x00000007ff057819 */ /* 0x000fc6000001160f */
[----:B------:R-:W0:Y:S04]  /*0060*/  SHFL.IDX PT, R2, R0, RZ, 0x1f ;  /* 0x00001fff00027589 */ /* 0x000e2800000e0000 */
[----:B------:R1:W2:Y:S01]  /*0070*/  SHFL.IDX PT, R6, R5, RZ, 0x1f ;  /* 0x00001fff05067589 */ /* 0x0002a200000e0000 */
[----:B0-----:R-:W-:-:S13]  /*0080*/  ISETP.NE.OR P0, PT, R2, RZ, !P0 ;  /* 0x000000ff0200720c */ /* 0x001fda0004705670 */
[----:B-12---:R-:W-:Y:S05]  /*0090*/  @P0 BRA `(.L_x_1) ;  /* 0x0000000000200947 */ /* 0x006fea0003800000 */
[----:B------:R-:W-:Y:S02]  /*00a0*/  ULDC.64 UR4, c[0x0][0x198] ;  /* 0x0000660000047ab9 */ /* 0x000fe40000000a00 */
[----:B------:R-:W-:Y:S02]  /*00b0*/  UIADD3 UR6, UP0, UR4, 0xf0, URZ ;  /* 0x000000f004067890 */ /* 0x000fe4000ff1e03f */
[----:B------:R-:W-:Y:S02]  /*00c0*/  UIADD3 UR4, UP1, UR4, 0x1f0, URZ ;  /* 0x000001f004047890 */ /* 0x000fe4000ff3e03f */
[----:B------:R-:W-:Y:S02]  /*00d0*/  UIADD3.X UR7, URZ, UR5, URZ, UP0, !UPT ;  /* 0x000000053f077290 */ /* 0x000fe400087fe43f */
[----:B------:R-:W-:-:S07]  /*00e0*/  UIADD3.X UR5, URZ, UR5, URZ, UP1, !UPT ;  /* 0x000000053f057290 */ /* 0x000fce0008ffe43f */
[----:B------:R0:W-:Y:S02]  /*00f0*/  UTMACCTL.PF [UR6] ;  /* 0x00000000060079b9 */ /* 0x0001e40008040000 */
[----:B------:R0:W-:Y:S02]  /*0100*/  UTMACCTL.PF [UR4] ;  /* 0x00000000040079b9 */ /* 0x0001e40008040000 */
[----:B0-----:R-:W-:Y:S01]  /*0110*/  NOP ;  /* 0x0000000000007918 */ /* 0x001fe20000000000 */
.L_x_1:
[----:B------:R-:W-:Y:S05]  /*0120*/  BSYNC B0 ;  /* 0x0000000000007941 */ /* 0x000fea0003800000 */
.L_x_0:
[----:B------:R-:W0:Y:S02]  /*0130*/  SHFL.IDX PT, R7, R0, RZ, 0x1f ;  /* 0x00001fff00077589 */ /* 0x000e2400000e0000 */
[----:B0-----:R-:W-:-:S13]  /*0140*/  ISETP.NE.AND P0, PT, R7, RZ, PT ;  /* 0x000000ff0700720c */ /* 0x001fda0003f05270 */
[----:B------:R-:W-:Y:S05]  /*0150*/  @P0 BRA `(.L_x_2) ;  /* 0x0000000000500947 */ /* 0x000fea0003800000 */
[----:B------:R-:W0:Y:S01]  /*0160*/  S2UR UR8, SR_CgaCtaId ;  /* 0x00000000000879c3 */ /* 0x000e220000008800 */
[----:B------:R-:W-:Y:S01]  /*0170*/  UMOV UR4, 0x400 ;  /* 0x0000040000047882 */ /* 0x000fe20000000000 */
[----:B------:R-:W-:Y:S01]  /*0180*/  UMOV UR5, 0x1 ;  /* 0x0000000100057882 */ /* 0x000fe20000000000 */
[----:B------:R-:W-:Y:S01]  /*0190*/  UMOV UR6, 0x2 ;  /* 0x0000000200067882 */ /* 0x000fe20000000000 */
[----:B------:R-:W-:Y:S01]  /*01a0*/  ELECT P0, URZ, PT ;  /* 0x00000000003f782f */ /* 0x000fe20003800000 */
[----:B------:R-:W-:-:S04]  /*01b0*/  UIADD3 UR6, -UR6, 0x100000, URZ ;  /* 0x0010000006067890 */ /* 0x000fc8000fffe13f */
[----:B------:R-:W-:Y:S02]  /*01c0*/  USHF.L.U32 UR7, UR6, 0xb, URZ ;  /* 0x0000000b06077899 */ /* 0x000fe4000800063f */
[----:B------:R-:W-:Y:S02]  /*01d0*/  USHF.L.U32 UR6, UR6, 0x1, URZ ;  /* 0x0000000106067899 */ /* 0x000fe4000800063f */
[----:B0-----:R-:W-:Y:S02]  /*01e0*/  ULEA UR8, UR8, UR4, 0x18 ;  /* 0x0000000408087291 */ /* 0x001fe4000f8ec03f */
[----:B------:R-:W-:-:S04]  /*01f0*/  UIADD3 UR4, -UR5, 0x100000, URZ ;  /* 0x0010000005047890 */ /* 0x000fc8000fffe13f */
[----:B------:R-:W-:Y:S02]  /*0200*/  USHF.L.U32 UR5, UR4, 0xb, URZ ;  /* 0x0000000b04057899 */ /* 0x000fe4000800063f */
[----:B------:R-:W-:Y:S01]  /*0210*/  USHF.L.U32 UR4, UR4, 0x1, URZ ;  /* 0x0000000104047899 */ /* 0x000fe2000800063f */
[----:B------:R-:W0:Y:S11]  /*0220*/  FENCE.VIEW.ASYNC.S ;  /* 0x00000000000073c6 */ /* 0x000e360000000000 */
[----:B0-----:R0:W1:Y:S01]  /*0230*/  SYNCS.EXCH.64 URZ, [UR8], UR4 ;  /* 0x00000004083f75b2 */ /* 0x0010620008000100 */
[----:B------:R0:W2:Y:S01]  /*0240*/  SYNCS.EXCH.64 URZ, [UR8+0x18], UR6 ;  /* 0x00001806083f75b2 */ /* 0x0000a20008000100 */
[----:B------:R0:W3:Y:S01]  /*0250*/  SYNCS.EXCH.64 URZ, [UR8+0x8], UR4 ;  /* 0x00000804083f75b2 */ /* 0x0000e20008000100 */
[----:B------:R0:W4:Y:S01]  /*0260*/  SYNCS.EXCH.64 URZ, [UR8+0x20], UR6 ;  /* 0x00002006083f75b2 */ /* 0x0001220008000100 */
[----:B------:R0:W0:Y:S01]  /*0270*/  SYNCS.EXCH.64 URZ, [UR8+0x10], UR4 ;  /* 0x00001004083f75b2 */ /* 0x0000220008000100 */
[----:B------:R0:W0:Y:S01]  /*0280*/  SYNCS.EXCH.64 URZ, [UR8+0x28], UR6 ;  /* 0x00002806083f75b2 */ /* 0x0000220008000100 */
[----:B------:R-:W-:Y:S01]  /*0290*/  NOP ;  /* 0x0000000000007918 */ /* 0x000fe20000000000 */
.L_x_2:
[----:B------:R-:W5:Y:S01]  /*02a0*/  SHFL.IDX PT, R3, R0, RZ, 0x1f ;  /* 0x00001fff00037589 */ /* 0x000f6200000e0000 */
[----:B------:R-:W-:Y:S01]  /*02b0*/  SHF.R.S32.HI R4, RZ, 0x1f, R15 ;  /* 0x0000001fff047819 */ /* 0x000fe2000001140f */
[----:B------:R-:W1:Y:S01]  /*02c0*/  S2UR UR13, SR_CTAID.X ;  /* 0x00000000000d79c3 */ /* 0x000e620000002500 */
[----:B------:R-:W-:Y:S01]  /*02d0*/  ELECT P0, URZ, PT ;  /* 0x00000000003f782f */ /* 0x000fe20003800000 */
[----:B------:R1:W2:Y:S01]  /*02e0*/  SHFL.IDX PT, R8, R0, RZ, 0x1f ;  /* 0x00001fff00087589 */ /* 0x0002a200000e0000 */
[----:B------:R-:W-:Y:S02]  /*02f0*/  LEA.HI R4, R4, R15, RZ, 0x7 ;  /* 0x0000000f04047211 */ /* 0x000fe400078f38ff */
[----:B------:R-:W-:Y:S01]  /*0300*/  ELECT P1, URZ, PT ;  /* 0x00000000003f782f */ /* 0x000fe20003820000 */
[----:B------:R-:W-:Y:S01]  /*0310*/  NOP ;  /* 0x0000000000007918 */ /* 0x000fe20000000000 */
[----:B------:R-:W3:Y:S01]  /*0320*/  S2R R16, SR_CTAID.Y ;  /* 0x0000000000107919 */ /* 0x000ee20000002600 */
[----:B------:R-:W-:Y:S01]  /*0330*/  LOP3.LUT R4, R4, 0xffffff80, RZ, 0xc0, !PT ;  /* 0xffffff8004047812 */ /* 0x000fe200078ec0ff */
[----:B0-----:R-:W-:Y:S01]  /*0340*/  ULDC UR4, c[0x0][0x150] ;  /* 0x0000540000047ab9 */ /* 0x001fe20000000800 */
[----:B------:R-:W0:Y:S01]  /*0350*/  LDC R10, c[0x0][0x144] ;  /* 0x00005100ff0a7b82 */ /* 0x000e220000000800 */
[----:B------:R4:W0:Y:S01]  /*0360*/  SHFL.IDX PT, R12, R5, RZ, 0x1f ;  /* 0x00001fff050c7589 */ /* 0x00082200000e0000 */
[----:B------:R-:W-:Y:S01]  /*0370*/  UMOV UR12, 0x80 ;  /* 0x00000080000c7882 */ /* 0x000fe20000000000 */
[----:B------:R-:W-:Y:S01]  /*0380*/  IMAD.IADD R14, R15, 0x1, -R4 ;  /* 0x000000010f0e7824 */ /* 0x000fe200078e0a04 */
[----:B------:R-:W-:Y:S01]  /*0390*/  NOP ;  /* 0x0000000000007918 */ /* 0x000fe20000000000 */
[C---:B------:R-:W-:Y:S01]  /*03a0*/  VIADD R38, R6.reuse, 0xffffffff ;  /* 0xffffffff06267836 */ /* 0x040fe20000000000 */
[----:B------:R-:W-:-:S02]  /*03b0*/  ISETP.NE.AND P4, PT, R6, RZ, PT ;  /* 0x000000ff0600720c */ /* 0x000fc40003f85270 */
[----:B------:R-:W-:Y:S01]  /*03c0*/  SHF.R.S32.HI R19, RZ, 0x1f, R14 ;  /* 0x0000001fff137819 */ /* 0x000fe2000001140e */
[----:B------:R-:W0:Y:S01]  /*03d0*/  LDC R11, c[0x0][0x140] ;  /* 0x00005000ff0b7b82 */ /* 0x000e220000000800 */
[----:B------:R-:W-:Y:S02]  /*03e0*/  ISETP.GE.U32.AND P6, PT, R38, 0x2, PT ;  /* 0x000000022600780c */ /* 0x000fe40003fc6070 */
[----:B-----5:R-:W-:Y:S02]  /*03f0*/  ISETP.NE.OR P0, PT, R3, RZ, !P0 ;  /* 0x000000ff0300720c */ /* 0x020fe40004705670 */
[----:B------:R-:W-:Y:S02]  /*0400*/  LEA.HI R3, R19, R14, RZ, 0x3 ;  /* 0x0000000e13037211 */ /* 0x000fe400078f18ff */
[----:B-1----:R-:W-:Y:S01]  /*0410*/  I2FP.F32.U32 R4, UR13 ;  /* 0x0000000d00047c45 */ /* 0x002fe20008201000 */
[----:B------:R-:W1:Y:S01]  /*0420*/  LDC R27, c[0x0][0x148] ;  /* 0x00005200ff1b7b82 */ /* 0x000e620000000800 */
[----:B------:R-:W-:-:S02]  /*0430*/  SHF.R.S32.HI R0, RZ, 0x3, R3 ;  /* 0x00000003ff007819 */ /* 0x000fc40000011403 */
[----:B--2---:R-:W-:Y:S01]  /*0440*/  ISETP.NE.OR P1, PT, R8, RZ, !P1 ;  /* 0x000000ff0800720c */ /* 0x004fe20004f25670 */
[----:B------:R-:W-:Y:S01]  /*0450*/  FMUL R9, R4, UR4 ;  /* 0x0000000404097c20 */ /* 0x000fe20008400000 */
[----:B------:R-:W-:Y:S01]  /*0460*/  SHF.R.S32.HI R3, RZ, 0x1f, R3 ;  /* 0x0000001fff037819 */ /* 0x000fe20000011403 */
[----:B------:R-:W-:Y:S01]  /*0470*/  ULDC UR4, c[0x0][0x154] ;  /* 0x0000550000047ab9 */ /* 0x000fe20000000800 */
[----:B------:R-:W-:Y:S01]  /*0480*/  SHF.R.S32.HI R8, RZ, 0x1f, R7 ;  /* 0x0000001fff087819 */ /* 0x000fe20000011407 */
[----:B------:R-:W-:Y:S01]  /*0490*/  VOTEU.ALL UP1, P0 ;  /* 0x00000000003f7886 */ /* 0x000fe20000020000 */
[----:B------:R-:W-:Y:S01]  /*04a0*/  LEA.HI R4, R3, R0, RZ, 0x2 ;  /* 0x0000000003047211 */ /* 0x000fe200078f10ff */
[----:B------:R-:W2:Y:S01]  /*04b0*/  F2I.U32.TRUNC.NTZ R9, R9 ;  /* 0x0000000900097305 */ /* 0x000ea2000020f000 */
[----:B------:R-:W-:Y:S01]  /*04c0*/  LEA.HI R8, R8, R7, RZ, 0x2 ;  /* 0x0000000708087211 */ /* 0x000fe200078f10ff */
[----:B------:R-:W-:Y:S01]  /*04d0*/  VOTEU.ALL UP0, P0 ;  /* 0x00000000003f7886 */ /* 0x000fe20000000000 */
[----:B------:R-:W-:Y:S01]  /*04e0*/  SHF.R.S32.HI R3, RZ, 0x1f, R2 ;  /* 0x0000001fff037819 */ /* 0x000fe20000011402 */
[----:B------:R-:W5:Y:S01]  /*04f0*/  @!UP1 S2UR UR7, SR_CgaCtaId ;  /* 0x00000000000799c3 */ /* 0x000f620000008800 */
[----:B----4-:R-:W-:Y:S01]  /*0500*/  LOP3.LUT R5, R4, 0xfffffffc, RZ, 0xc0, !PT ;  /* 0xfffffffc04057812 */ /* 0x010fe200078ec0ff */
[----:B------:R-:W-:Y:S01]  /*0510*/  VOTEU.ALL UP2, P1 ;  /* 0x00000000003f7886 */ /* 0x000fe20000840000 */
[----:B------:R-:W-:Y:S01]  /*0520*/  LOP3.LUT R8, R8, 0x3ffffffc, RZ, 0xc0, !PT ;  /* 0x3ffffffc08087812 */ /* 0x000fe200078ec0ff */
[----:B------:R-:W-:Y:S01]  /*0530*/  @!UP1 UMOV UR6, 0x400 ;  /* 0x0000040000069882 */ /* 0x000fe20000000000 */
[----:B------:R-:W-:Y:S01]  /*0540*/  LEA.HI R3, R3, R2, RZ, 0x2 ;  /* 0x0000000203037211 */ /* 0x000fe200078f10ff */
[----:B------:R-:W-:Y:S01]  /*0550*/  IMAD.IADD R5, R0, 0x1, -R5 ;  /* 0x0000000100057824 */ /* 0x000fe200078e0a05 */
[----:B------:R-:W-:Y:S01]  /*0560*/  @!UP2 UMOV UR9, 0x400 ;  /* 0x000004000009a882 */ /* 0x000fe20000000000 */
[----:B------:R-:W-:Y:S01]  /*0570*/  IMAD.IADD R8, R7, 0x1, -R8 ;  /* 0x0000000107087824 */ /* 0x000fe200078e0a08 */
[----:B------:R-:W-:Y:S01]  /*0580*/  LOP3.LUT R3, R3, 0xfffffffc, RZ, 0xc0, !PT ;  /* 0xfffffffc03037812 */ /* 0x000fe200078ec0ff */
[----:B------:R-:W4:Y:S01]  /*0590*/  @!UP2 S2UR UR10, SR_CgaCtaId ;  /* 0x00000000000aa9c3 */ /* 0x000f220000008800 */
[----:B--2---:R-:W-:Y:S01]  /*05a0*/  IMAD.MOV R9, RZ, RZ, -R9 ;  /* 0x000000ffff097224 */ /* 0x004fe200078e0a09 */
[----:B------:R-:W-:Y:S01]  /*05b0*/  VOTEU.ALL UP3, P1 ;  /* 0x00000000003f7886 */ /* 0x000fe20000860000 */
[----:B------:R-:W-:Y:S01]  /*05c0*/  IMAD R5, R8, 0x4, R5 ;  /* 0x0000000408057824 */ /* 0x000fe200078e0205 */
[----:B------:R-:W-:Y:S01]  /*05d0*/  VOTEU.ALL UP4, P1 ;  /* 0x00000000003f7886 */ /* 0x000fe20000880000 */
[----:B------:R-:W-:Y:S01]  /*05e0*/  IMAD.IADD R18, R2, 0x1, -R3 ;  /* 0x0000000102127824 */ /* 0x000fe200078e0a03 */
[----:B---3--:R-:W-:Y:S01]  /*05f0*/  I2FP.F32.U32 R2, R16 ;  /* 0x0000001000027245 */ /* 0x008fe20000201000 */
[----:B0-----:R-:W-:Y:S01]  /*0600*/  IMAD R25, R10, R9, UR13 ;  /* 0x0000000d0a197e24 */ /* 0x001fe2000f8e0209 */
[----:B------:R-:W-:Y:S01]  /*0610*/  LEA.HI R0, R5, R5, RZ, 0x1 ;  /* 0x0000000505007211 */ /* 0x000fe200078f08ff */
[----:B------:R-:W-:Y:S01]  /*0620*/  VOTEU.ALL UP5, P1 ;  /* 0x00000000003f7886 */ /* 0x000fe200008a0000 */
[----:B------:R-:W-:Y:S01]  /*0630*/  ISETP.EQ.U32.AND P3, PT, R11, 0x1, PT ;  /* 0x000000010b00780c */ /* 0x000fe20003f62070 */
[----:B------:R-:W-:Y:S01]  /*0640*/  FMUL R3, R2, UR4 ;  /* 0x0000000402037c20 */ /* 0x000fe20008400000 */
[----:B------:R-:W-:Y:S01]  /*0650*/  LOP3.LUT R2, R0, 0xfffffffe, RZ, 0xc0, !PT ;  /* 0xfffffffe00027812 */ /* 0x000fe200078ec0ff */
[C---:B------:R-:W-:Y:S01]  /*0660*/  IMAD.SHL.U32 R0, R5.reuse, 0x4, RZ ;  /* 0x0000000405007824 */ /* 0x040fe200078e00ff */
[----:B------:R-:W-:Y:S01]  /*0670*/  UMOV UR4, 0x20 ;  /* 0x0000002000047882 */ /* 0x000fe20000000000 */
[----:B-----5:R-:W-:Y:S01]  /*0680*/  @!UP1 ULEA UR8, UR7, UR6, 0x18 ;  /* 0x0000000607089291 */ /* 0x020fe2000f8ec03f */
[----:B------:R-:W-:Y:S01]  /*0690*/  R2UR UR11, R12 ;  /* 0x000000000c0b72ca */ /* 0x000fe200000e0000 */
[----:B------:R-:W-:Y:S01]  /*06a0*/  IMAD.IADD R2, R5, 0x1, -R2 ;  /* 0x0000000105027824 */ /* 0x000fe200078e0a02 */
[----:B------:R-:W0:Y:S01]  /*06b0*/  F2I.U32.TRUNC.NTZ R3, R3 ;  /* 0x0000000300037305 */ /* 0x000e22000020f000 */
[----:B------:R-:W-:-:S04]  /*06c0*/  @!UP1 UIADD3 UR4, -UR4, 0x100000, URZ ;  /* 0x0010000004049890 */ /* 0x000fc8000fffe13f */
[----:B------:R-:W-:Y:S02]  /*06d0*/  @!UP1 USHF.L.U32 UR5, UR4, 0xb, URZ ;  /* 0x0000000b04059899 */ /* 0x000fe4000800063f */
[----:B------:R-:W-:Y:S01]  /*06e0*/  @!UP1 USHF.L.U32 UR4, UR4, 0x1, URZ ;  /* 0x0000000104049899 */ /* 0x000fe2000800063f */
[----:B------:R-:W-:Y:S01]  /*06f0*/  LOP3.LUT R13, R5, 0xc, R0, 0x78, !PT ;  /* 0x0000000c050d7812 */ /* 0x000fe200078e7800 */
[----:B------:R-:W-:-:S04]  /*0700*/  @!UP2 UIADD3 UR6, -UR12, 0x100000, URZ ;  /* 0x001000000c06a890 */ /* 0x000fc8000fffe13f */
[----:B------:R-:W-:Y:S02]  /*0710*/  @!UP2 USHF.L.U32 UR7, UR6, 0xb, URZ ;  /* 0x0000000b0607a899 */ /* 0x000fe4000800063f */
[----:B------:R-:W-:Y:S01]  /*0720*/  @!UP2 USHF.L.U32 UR6, UR6, 0x1, URZ ;  /* 0x000000010606a899 */ /* 0x000fe2000800063f */
[----:B------:R-:W-:Y:S01]  /*0730*/  ISETP.NE.AND P2, PT, R2, R25, PT ;  /* 0x000000190200720c */ /* 0x000fe20003f45270 */
[----:B------:R-:W-:Y:S01]  /*0740*/  VOTEU.ALL UP1, P0 ;  /* 0x00000000003f7886 */ /* 0x000fe20000020000 */
[----:B----4-:R-:W-:Y:S01]  /*0750*/  @!UP2 ULEA UR9, UR10, UR9, 0x18 ;  /* 0x000000090a09a291 */ /* 0x010fe2000f8ec03f */
[----:B------:R-:W-:Y:S01]  /*0760*/  LOP3.LUT P0, RZ, R14, 0x7, RZ, 0xc0, !PT ;  /* 0x000000070eff7812 */ /* 0x000fe2000780c0ff */
[----:B------:R-:W-:Y:S01]  /*0770*/  VOTEU.ALL UP2, P1 ;  /* 0x00000000003f7886 */ /* 0x000fe20000840000 */
[----:B------:R-:W-:Y:S01]  /*0780*/  ISETP.NE.AND P1, PT, R18, 0x3, PT ;  /* 0x000000031200780c */ /* 0x000fe20003f25270 */
[----:B------:R-:W-:Y:S01]  /*0790*/  IMAD.MOV.U32 R12, RZ, RZ, 0x1 ;  /* 0x00000001ff0c7424 */ /* 0x000fe200078e00ff */
[----:B------:R-:W-:-:S02]  /*07a0*/  ISETP.LT.U32.AND P0, PT, R13, 0x2, !P0 ;  /* 0x000000020d00780c */ /* 0x000fc40004701070 */
[----:B------:R-:W-:Y:S01]  /*07b0*/  ISETP.EQ.OR P1, PT, R18, RZ, !P1 ;  /* 0x000000ff1200720c */ /* 0x000fe20004f22670 */
[----:B------:R-:W2:Y:S02]  /*07c0*/  FENCE.VIEW.ASYNC.S ;  /* 0x00000000000073c6 */ /* 0x000ea40000000000 */
[----:B--2---:R2:W3:Y:S01]  /*07d0*/  @!UP0 SYNCS.EXCH.64 URZ, [UR8+0x60], UR4 ;  /* 0x00006004083f85b2 */ /* 0x0044e20008000100 */
[----:B0-----:R-:W-:Y:S01]  /*07e0*/  IMAD.MOV R24, RZ, RZ, -R3 ;  /* 0x000000ffff187224 */ /* 0x001fe200078e0a03 */
[----:B------:R-:W-:-:S03]  /*07f0*/  @P2 LEA.HI R0, R13, R13, RZ, 0x1 ;  /* 0x0000000d0d002211 */ /* 0x000fc600078f08ff */
[----:B-1----:R-:W-:Y:S01]  /*0800*/  IMAD R3, R27, R24, R16 ;  /* 0x000000181b037224 */ /* 0x002fe200078e0210 */
[----:B------:R-:W-:Y:S02]  /*0810*/  ISETP.EQ.AND P1, PT, R6, RZ, P1 ;  /* 0x000000ff0600720c */ /* 0x000fe40000f22270 */
[----:B------:R-:W-:Y:S02]  /*0820*/  @P2 SHF.R.S32.HI R0, RZ, 0x1, R0 ;  /* 0x00000001ff002819 */ /* 0x000fe40000011400 */
[----:B------:R-:W-:Y:S02]  /*0830*/  SEL R7, RZ, 0x1, !P1 ;  /* 0x00000001ff077807 */ /* 0x000fe40004800000 */
[----:B------:R-:W-:Y:S02]  /*0840*/  @P2 ISETP.NE.AND P5, PT, R0, R3, PT ;  /* 0x000000030000220c */ /* 0x000fe40003fa5270 */
[----:B------:R-:W-:Y:S01]  /*0850*/  SEL R3, RZ, 0x1, !P0 ;  /* 0x00000001ff037807 */ /* 0x000fe20004000000 */
[----:B------:R2:W0:Y:S01]  /*0860*/  @!UP1 SYNCS.EXCH.64 URZ, [UR8+0x68], UR4 ;  /* 0x00006804083f95b2 */ /* 0x0004220008000100 */
[----:B------:R-:W-:Y:S01]  /*0870*/  NOP ;  /* 0x0000000000007918 */ /* 0x000fe20000000000 */
[----:B------:R-:W-:-:S02]  /*0880*/  @P2 SEL R12, RZ, 0x1, P5 ;  /* 0x00000001ff0c2807 */ /* 0x000fc40002800000 */
[----:B------:R-:W-:Y:S02]  /*0890*/  SEL R7, R7, 0x2, P6 ;  /* 0x0000000207077807 */ /* 0x000fe40003000000 */
[----:B------:R-:W-:Y:S01]  /*08a0*/  LOP3.LUT R12, R12, R3, RZ, 0xc0, !PT ;  /* 0x000000030c0c7212 */ /* 0x000fe200078ec0ff */
[----:B------:R2:W1:Y:S01]  /*08b0*/  @!UP2 SYNCS.EXCH.64 URZ, [UR9+0x40], UR6 ;  /* 0x00004006093fa5b2 */ /* 0x0004620008000100 */
[----:B------:R2:W4:Y:S01]  /*08c0*/  @!UP3 SYNCS.EXCH.64 URZ, [UR9+0x48], UR6 ;  /* 0x00004806093fb5b2 */ /* 0x0005220008000100 */
[----:B------:R2:W0:Y:S01]  /*08d0*/  @!UP4 SYNCS.EXCH.64 URZ, [UR9+0x50], UR6 ;  /* 0x00005006093fc5b2 */ /* 0x0004220008000100 */
[----:B------:R2:W0:Y:S01]  /*08e0*/  @!UP5 SYNCS.EXCH.64 URZ, [UR9+0x58], UR6 ;  /* 0x00005806093fd5b2 */ /* 0x0004220008000100 */
[----:B------:R-:W-:Y:S01]  /*08f0*/  NOP ;  /* 0x0000000000007918 */ /* 0x000fe20000000000 */
[----:B--23--:R-:W-:Y:S05]  /*0900*/  @!P3 BRA `(.L_x_3) ;  /* 0x000000000008b947 */ /* 0x00cfea0003800000 */
[----:B01--4-:R-:W-:Y:S01]  /*0910*/  UCGABAR_ARV ;  /* 0x00000000000079c7 */ /* 0x013fe20008000000 */
[----:B------:R-:W-:Y:S05]  /*0920*/  BRA `(.L_x_4) ;  /* 0x0000000000047947 */ /* 0x000fea0003800000 */
.L_x_3:
[----:B01--4-:R-:W-:Y:S01]  /*0930*/  NOP ;  /* 0x0000000000007918 */ /* 0x013fe20000000000 */
.L_x_4:
[----:B------:R-:W-:Y:S01]  /*0940*/  ULDC.64 UR4, c[0x0][0x598] ;  /* 0x0001660000047ab9 */ /* 0x000fe20000000a00 */
[----:B------:R-:W-:Y:S01]  /*0950*/  ULDC.64 UR14, c[0x0][0x208] ;  /* 0x00008200000e7ab9 */ /* 0x000fe20000000a00 */
[----:B------:R-:W-:-:S04]  /*0960*/  ISETP.NE.U32.AND P0, PT, RZ, UR4, PT ;  /* 0x00000004ff007c0c */ /* 0x000fc8000bf05070 */
[----:B------:R-:W-:-:S13]  /*0970*/  ISETP.NE.AND.EX P0, PT, RZ, UR5, PT, P0 ;  /* 0x00000005ff007c0c */ /* 0x000fda000bf05300 */
[----:B------:R-:W-:Y:S05]  /*0980*/  @!P0 BRA `(.L_x_5) ;  /* 0x00000000001c8947 */ /* 0x000fea0003800000 */
[----:B------:R-:W0:Y:S02]  /*0990*/  LDC.64 R2, c[0x0][0x598] ;  /* 0x00016600ff027b82 */ /* 0x000e240000000a00 */
[----:B0-----:R-:W2:Y:S02]  /*09a0*/  LDG.E.64 R2, desc[UR14][R2.64] ;  /* 0x0000000e02027981 */ /* 0x001ea4000c1e1b00 */
[----:B--2---:R-:W-:-:S04]  /*09b0*/  ISETP.NE.U32.AND P0, PT, R2, RZ, PT ;  /* 0x000000ff0200720c */ /* 0x004fc80003f05070 */
[----:B------:R-:W-:-:S13]  /*09c0*/  ISETP.NE.AND.EX P0, PT, R3, RZ, PT, P0 ;  /* 0x000000ff0300720c */ /* 0x000fda0003f05300 */
[----:B------:R-:W-:Y:S05]  /*09d0*/  @!P0 BRA `(.L_x_5) ;  /* 0x0000000000088947 */ /* 0x000fea0003800000 */
[----:B------:R0:W5:Y:S01]  /*09e0*/  LD.E R11, desc[UR14][R2.64] ;  /* 0x0000000e020b7980 */ /* 0x000162000c101900 */
[----:B------:R-:W-:Y:S05]  /*09f0*/  BRA `(.L_x_6) ;  /* 0x0000000000207947 */ /* 0x000fea0003800000 */
.L_x_5:
[----:B------:R-:W-:Y:S02]  /*0a00*/  ULDC.64 UR4, c[0x0][0x588] ;  /* 0x0001620000047ab9 */ /* 0x000fe40000000a00 */
[----:B------:R-:W-:-:S04]  /*0a10*/  ISETP.NE.U32.AND P0, PT, RZ, UR4, PT ;  /* 0x00000004ff007c0c */ /* 0x000fc8000bf05070 */
[----:B------:R-:W-:-:S13]  /*0a20*/  ISETP.NE.AND.EX P0, PT, RZ, UR5, PT, P0 ;  /* 0x00000005ff007c0c */ /* 0x000fda000bf05300 */
[----:B------:R-:W-:Y:S05]  /*0a30*/  @!P0 BRA `(.L_x_7) ;  /* 0x00000000000c8947 */ /* 0x000fea0003800000 */
[----:B------:R-:W0:Y:S02]  /*0a40*/  LDC.64 R2, c[0x0][0x588] ;  /* 0x00016200ff027b82 */ /* 0x000e240000000a00 */
[----:B0-----:R1:W5:Y:S01]  /*0a50*/  LDG.E R11, desc[UR14][R2.64] ;  /* 0x0000000e020b7981 */ /* 0x001362000c1e1900 */
[----:B------:R-:W-:Y:S05]  /*0a60*/  BRA `(.L_x_6) ;  /* 0x0000000000047947 */ /* 0x000fea0003800000 */
.L_x_7:
[----:B------:R-:W2:Y:S02]  /*0a70*/  LDC R11, c[0x0][0x580] ;  /* 0x00016000ff0b7b82 */ /* 0x000ea40000000800 */
.L_x_6:
[----:B------:R-:W-:Y:S02]  /*0a80*/  ULDC.64 UR4, c[0x0][0x5a0] ;  /* 0x0001680000047ab9 */ /* 0x000fe40000000a00 */
[----:B------:R-:W-:-:S04]  /*0a90*/  ISETP.NE.U32.AND P0, PT, RZ, UR4, PT ;  /* 0x00000004ff007c0c */ /* 0x000fc8000bf05070 */
[----:B------:R-:W-:-:S13]  /*0aa0*/  ISETP.NE.AND.EX P0, PT, RZ, UR5, PT, P0 ;  /* 0x00000005ff007c0c */ /* 0x000fda000bf05300 */
[----:B------:R-:W-:Y:S05]  /*0ab0*/  @!P0 BRA `(.L_x_8) ;  /* 0x00000000001c8947 */ /* 0x000fea0003800000 */
[----:B01----:R-:W0:Y:S02]  /*0ac0*/  LDC.64 R2, c[0x0][0x5a0] ;  /* 0x00016800ff027b82 */ /* 0x003e240000000a00 */
[----:B0-----:R-:W3:Y:S02]  /*0ad0*/  LDG.E.64 R2, desc[UR14][R2.64] ;  /* 0x0000000e02027981 */ /* 0x001ee4000c1e1b00 */
[----:B---3--:R-:W-:-:S04]  /*0ae0*/  ISETP.NE.U32.AND P0, PT, R2, RZ, PT ;  /* 0x000000ff0200720c */ /* 0x008fc80003f05070 */
[----:B------:R-:W-:-:S13]  /*0af0*/  ISETP.NE.AND.EX P0, PT, R3, RZ, PT, P0 ;  /* 0x000000ff0300720c */ /* 0x000fda0003f05300 */
[----:B------:R-:W-:Y:S05]  /*0b00*/  @!P0 BRA `(.L_x_8) ;  /* 0x0000000000088947 */ /* 0x000fea0003800000 */
[----:B------:R0:W5:Y:S01]  /*0b10*/  LD.E R10, desc[UR14][R2.64] ;  /* 0x0000000e020a7980 */ /* 0x000162000c101900 */
[----:B------:R-:W-:Y:S05]  /*0b20*/  BRA `(.L_x_9) ;  /* 0x0000000000207947 */ /* 0x000fea0003800000 */
.L_x_8:
[----:B------:R-:W-:Y:S02]  /*0b30*/  ULDC.64 UR4, c[0x0][0x590] ;  /* 0x0001640000047ab9 */ /* 0x000fe40000000a00 */
[----:B------:R-:W-:-:S04]  /*0b40*/  ISETP.NE.U32.AND P0, PT, RZ, UR4, PT ;  /* 0x00000004ff007c0c */ /* 0x000fc8000bf05070 */
[----:B------:R-:W-:-:S13]  /*0b50*/  ISETP.NE.AND.EX P0, PT, RZ, UR5, PT, P0 ;  /* 0x00000005ff007c0c */ /* 0x000fda000bf05300 */
[----:B------:R-:W-:Y:S05]  /*0b60*/  @!P0 BRA `(.L_x_10) ;  /* 0x00000000000c8947 */ /* 0x000fea0003800000 */
[----:B01----:R-:W0:Y:S02]  /*0b70*/  LDC.64 R2, c[0x0][0x590] ;  /* 0x00016400ff027b82 */ /* 0x003e240000000a00 */
[----:B0-----:R1:W5:Y:S01]  /*0b80*/  LDG.E R10, desc[UR14][R2.64] ;  /* 0x0000000e020a7981 */ /* 0x001362000c1e1900 */
[----:B------:R-:W-:Y:S05]  /*0b90*/  BRA `(.L_x_9) ;  /* 0x0000000000047947 */ /* 0x000fea0003800000 */
.L_x_10:
[----:B------:R-:W3:Y:S02]  /*0ba0*/  LDC R10, c[0x0][0x584] ;  /* 0x00016100ff0a7b82 */ /* 0x000ee40000000800 */
.L_x_9:
[----:B------:R-:W4:Y:S01]  /*0bb0*/  LDC R0, c[0x0][0x65c] ;  /* 0x00019700ff007b82 */ /* 0x000f220000000800 */
[----:B------:R-:W-:Y:S01]  /*0bc0*/  ULDC UR8, c[0x0][0x28c] ;  /* 0x0000a30000087ab9 */ /* 0x000fe20000000800 */
[----:B------:R-:W-:Y:S01]  /*0bd0*/  ISETP.NE.AND P0, PT, R6, 0x2, PT ;  /* 0x000000020600780c */ /* 0x000fe20003f05270 */
[----:B------:R-:W-:Y:S01]  /*0be0*/  UIADD3 UR8, UR8, 0xff, URZ ;  /* 0x000000ff08087890 */ /* 0x000fe2000fffe03f */
[----:B------:R-:W-:Y:S01]  /*0bf0*/  IMAD.U32 R4, RZ, RZ, UR13 ;  /* 0x0000000dff047e24 */ /* 0x000fe2000f8e00ff */
[----:B------:R-:W-:Y:S01]  /*0c00*/  UMOV UR4, URZ ;  /* 0x0000003f00047c82 */ /* 0x000fe20008000000 */
[----:B------:R-:W-:Y:S01]  /*0c10*/  UMOV UR5, URZ ;  /* 0x0000003f00057c82 */ /* 0x000fe20008000000 */
[----:B------:R-:W-:-:S04]  /*0c20*/  USHF.R.S32.HI UR9, URZ, 0x1f, UR8 ;  /* 0x0000001f3f097899 */ /* 0x000fc80008011408 */
[----:B------:R-:W-:Y:S01]  /*0c30*/  ULEA.HI UR9, UR9, UR8, URZ, 0x8 ;  /* 0x0000000809097291 */ /* 0x000fe2000f8f403f */
[----:B----4-:R-:W-:-:S13]  /*0c40*/  ISETP.NE.AND P2, PT, R0, 0x1, PT ;  /* 0x000000010000780c */ /* 0x010fda0003f45270 */
[----:B01----:R-:W0:Y:S01]  /*0c50*/  @P2 LDC R3, c[0x0][0x10] ;  /* 0x00000400ff032b82 */ /* 0x003e220000000800 */
[----:B------:R-:W-:Y:S02]  /*0c60*/  @P2 IMAD.MOV.U32 R17, RZ, RZ, RZ ;  /* 0x000000ffff112224 */ /* 0x000fe400078e00ff */
[----:B------:R-:W-:-:S05]  /*0c70*/  @P2 IMAD.MOV.U32 R5, RZ, RZ, RZ ;  /* 0x000000ffff052224 */ /* 0x000fca00078e00ff */
[----:B------:R-:W1:Y:S01]  /*0c80*/  @!P2 LDC R9, c[0x0][0xc] ;  /* 0x00000300ff09ab82 */ /* 0x000e620000000800 */
[----:B------:R-:W-:Y:S01]  /*0c90*/  ULDC UR6, c[0x0][0xc] ;  /* 0x0000030000067ab9 */ /* 0x000fe20000000800 */
[----:B------:R-:W-:Y:S02]  /*0ca0*/  ULDC UR7, c[0x0][0x10] ;  /* 0x0000040000077ab9 */ /* 0x000fe40000000800 */
[----:B------:R-:W-:-:S04]  /*0cb0*/  UIMAD.WIDE.U32 UR6, UR6, UR7, URZ ;  /* 0x00000007060672a5 */ /* 0x000fc8000f8e003f */
[----:B------:R-:W4:Y:S01]  /*0cc0*/  LDC R8, c[0x0][0x14] ;  /* 0x00000500ff087b82 */ /* 0x000f220000000800 */
[----:B0-----:R-:W-:Y:S01]  /*0cd0*/  @P2 IMAD.WIDE.U32 R2, R3, UR13, R16 ;  /* 0x0000000d03022c25 */ /* 0x001fe2000f8e0010 */
[----:B------:R-:W-:-:S03]  /*0ce0*/  USHF.R.S32.HI UR13, URZ, 0x8, UR9 ;  /* 0x000000083f0d7899 */ /* 0x000fc60008011409 */
[----:B------:R-:W-:Y:S02]  /*0cf0*/  @P2 IMAD.IADD R3, R3, 0x1, R5 ;  /* 0x0000000103032824 */ /* 0x000fe400078e0205 */
[----:B------:R-:W-:Y:S02]  /*0d00*/  IMAD.MOV.U32 R5, RZ, RZ, RZ ;  /* 0x000000ffff057224 */ /* 0x000fe400078e00ff */
[----:B-1----:R-:W-:-:S04]  /*0d10*/  @!P2 IMAD.WIDE.U32 R4, R16, R9, R4 ;  /* 0x000000091004a225 */ /* 0x002fc800078e0004 */
[----:B------:R-:W-:Y:S02]  /*0d20*/  @!P2 IMAD.MOV.U32 R2, RZ, RZ, R4 ;  /* 0x000000ffff02a224 */ /* 0x000fe400078e0004 */
[C---:B----4-:R-:W-:Y:S02]  /*0d30*/  IMAD R21, R8.reuse, UR7, RZ ;  /* 0x0000000708157c24 */ /* 0x050fe4000f8e02ff */
[----:B------:R-:W-:Y:S01]  /*0d40*/  IMAD.WIDE.U32 R8, R8, UR6, RZ ;  /* 0x0000000608087c25 */ /* 0x000fe2000f8e00ff */
[----:B------:R-:W-:-:S03]  /*0d50*/  ULDC.64 UR6, c[0x0][0x650] ;  /* 0x0001940000067ab9 */ /* 0x000fc60000000a00 */
[----:B------:R-:W-:Y:S02]  /*0d60*/  @!P2 IMAD.MOV.U32 R3, RZ, RZ, R5 ;  /* 0x000000ffff03a224 */ /* 0x000fe400078e0005 */
[----:B------:R-:W-:Y:S01]  /*0d70*/  IMAD.IADD R0, R9, 0x1, R21 ;  /* 0x0000000109007824 */ /* 0x000fe200078e0215 */
[----:B------:R-:W-:Y:S06]  /*0d80*/  @P0 BRA `(.L_x_11) ;  /* 0x0000000000200947 */ /* 0x000fec0003800000 */
[----:B------:R-:W-:Y:S01]  /*0d90*/  UISETP.GE.U32.AND UP0, UPT, UR13, 0x3, UPT ;  /* 0x000000030d00788c */ /* 0x000fe2000bf06070 */
[----:B------:R-:W-:Y:S01]  /*0da0*/  IADD3 R2, P0, R2, R8, RZ ;  /* 0x0000000802027210 */ /* 0x000fe20007f1e0ff */
[----:B------:R-:W-:-:S04]  /*0db0*/  UIMAD.WIDE.U32 UR4, UR13, -0x55555555, URZ ;  /* 0xaaaaaaab0d0478a5 */ /* 0x000fc8000f8e003f */
[----:B------:R-:W-:Y:S01]  /*0dc0*/  USHF.R.U32.HI UR4, URZ, 0x1, UR5 ;  /* 0x000000013f047899 */ /* 0x000fe20008011605 */
[----:B------:R-:W-:Y:S02]  /*0dd0*/  IMAD.X R3, R0, 0x1, R3, P0 ;  /* 0x0000000100037824 */ /* 0x000fe400000e0603 */
[----:B------:R-:W-:Y:S02]  /*0de0*/  UMOV UR5, URZ ;  /* 0x0000003f00057c82 */ /* 0x000fe40008000000 */
[----:B------:R-:W-:Y:S02]  /*0df0*/  @UP0 ULOP3.LUT UR5, UR4, 0x1, URZ, 0xc0, !UPT ;  /* 0x0000000104050892 */ /* 0x000fe4000f8ec03f */
[----:B------:R-:W-:-:S12]  /*0e00*/  UIMAD UR4, UR4, -0x3, UR13 ;  /* 0xfffffffd040478a4 */ /* 0x000fd8000f8e020d */
.L_x_11:
[----:B------:R-:W-:Y:S01]  /*0e10*/  ISETP.GE.U32.AND P0, PT, R2, UR6, PT ;  /* 0x0000000602007c0c */ /* 0x000fe2000bf06070 */
[----:B------:R-:W-:Y:S01]  /*0e20*/  IMAD.MOV.U32 R6, RZ, RZ, -0x1 ;  /* 0xffffffffff067424 */ /* 0x000fe200078e00ff */
[----:B------:R-:W-:Y:S01]  /*0e30*/  PRMT R20, RZ, 0x7610, R20 ;  /* 0x00007610ff147816 */ /* 0x000fe20000000014 */
[----:B------:R-:W-:Y:S01]  /*0e40*/  IMAD.MOV.U32 R5, RZ, RZ, -0x1 ;  /* 0xffffffffff057424 */ /* 0x000fe200078e00ff */
[----:B------:R-:W-:Y:S01]  /*0e50*/  ISETP.GE.U32.AND.EX P0, PT, R3, UR7, PT, P0 ;  /* 0x0000000703007c0c */ /* 0x000fe2000bf06100 */
[----:B------:R-:W-:-:S12]  /*0e60*/  IMAD.MOV.U32 R4, RZ, RZ, -0x1 ;  /* 0xffffffffff047424 */ /* 0x000fd800078e00ff */
[----:B------:R-:W-:Y:S05]  /*0e70*/  @P0 BRA `(.L_x_12) ;  /* 0x0000000400240947 */ /* 0x000fea0003800000 */
[----:B------:R-:W0:Y:S01]  /*0e80*/  LDC.64 R30, c[0x0][0x628] ;  /* 0x00018a00ff1e7b82 */ /* 0x000e220000000a00 */
[----:B------:R-:W-:Y:S02]  /*0e90*/  IMAD.MOV.U32 R4, RZ, RZ, R2 ;  /* 0x000000ffff047224 */ /* 0x000fe400078e0002 */
[----:B------:R-:W-:-:S05]  /*0ea0*/  IMAD.MOV.U32 R5, RZ, RZ, R3 ;  /* 0x000000ffff057224 */ /* 0x000fca00078e0003 */
[----:B------:R-:W1:Y:S08]  /*0eb0*/  LDC R6, c[0x0][0x630] ;  /* 0x00018c00ff067b82 */ /* 0x000e700000000800 */
[----:B------:R-:W4:Y:S01]  /*0ec0*/  LDC.64 R32, c[0x0][0x620] ;  /* 0x00018800ff207b82 */ /* 0x000f220000000a00 */
[----:B0-----:R-:W-:-:S04]  /*0ed0*/  ISETP.NE.U32.AND P0, PT, R30, RZ, PT ;  /* 0x000000ff1e00720c */ /* 0x001fc80003f05070 */
[----:B------:R-:W-:-:S13]  /*0ee0*/  ISETP.NE.AND.EX P0, PT, R31, RZ, PT, P0 ;  /* 0x000000ff1f00720c */ /* 0x000fda0003f05300 */
[----:B-1--4-:R-:W-:Y:S05]  /*0ef0*/  @!P0 BRA `(.L_x_13) ;  /* 0x0000000000288947 */ /* 0x012fea0003800000 */
[----:B------:R-:W0:Y:S02]  /*0f00*/  LDC R23, c[0x0][0x634] ;  /* 0x00018d00ff177b82 */ /* 0x000e240000000800 */
[----:B0-----:R-:W-:-:S05]  /*0f10*/  IADD3 R23, P0, R2, R23, RZ ;  /* 0x0000001702177210 */ /* 0x001fca0007f1e0ff */
[----:B------:R-:W-:-:S04]  /*0f20*/  IMAD.X R29, RZ, RZ, R3, P0 ;  /* 0x000000ffff1d7224 */ /* 0x000fc800000e0603 */
[----:B------:R-:W-:-:S04]  /*0f30*/  IMAD.WIDE.U32 R4, R29, R30, RZ ;  /* 0x0000001e1d047225 */ /* 0x000fc800078e00ff */
[----:B------:R-:W-:-:S04]  /*0f40*/  IMAD.WIDE.U32 R20, P0, R23, R31, R4 ;  /* 0x0000001f17147225 */ /* 0x000fc80007800004 */
[----:B------:R-:W-:-:S04]  /*0f50*/  IMAD.WIDE.U32 R4, R23, R30, RZ ;  /* 0x0000001e17047225 */ /* 0x000fc800078e00ff */
[----:B------:R-:W-:Y:S01]  /*0f60*/  IMAD.X R23, RZ, RZ, RZ, P0 ;  /* 0x000000ffff177224 */ /* 0x000fe200000e06ff */
[----:B------:R-:W-:Y:S01]  /*0f70*/  IADD3 RZ, P0, R5, R20, RZ ;  /* 0x0000001405ff7210 */ /* 0x000fe20007f1e0ff */
[----:B------:R-:W-:-:S04]  /*0f80*/  IMAD.MOV.U32 R22, RZ, RZ, R21 ;  /* 0x000000ffff167224 */ /* 0x000fc800078e0015 */
[----:B------:R-:W-:-:S08]  /*0f90*/  IMAD.WIDE.U32.X R4, R29, R31, R22, P0 ;  /* 0x0000001f1d047225 */ /* 0x000fd000000e0416 */
.L_x_13:
[----:B------:R-:W0:Y:S01]  /*0fa0*/  LDC.64 R34, c[0x0][0x640] ;  /* 0x00019000ff227b82 */ /* 0x000e220000000a00 */
[-CC-:B------:R-:W-:Y:S01]  /*0fb0*/  SHF.R.U64 R36, R4, R6.reuse, R5.reuse ;  /* 0x0000000604247219 */ /* 0x180fe20000001205 */
[----:B------:R-:W-:Y:S01]  /*0fc0*/  IMAD.MOV.U32 R39, RZ, RZ, 0x1 ;  /* 0x00000001ff277424 */ /* 0x000fe200078e00ff */
[----:B------:R-:W-:Y:S02]  /*0fd0*/  SHF.R.U32.HI R4, RZ, R6, R5 ;  /* 0x00000006ff047219 */ /* 0x000fe40000011605 */
[----:B------:R-:W-:-:S03]  /*0fe0*/  IADD3 R21, P0, RZ, -R36, RZ ;  /* 0x80000024ff157210 */ /* 0x000fc60007f1e0ff */
[----:B------:R-:W1:Y:S02]  /*0ff0*/  LDC R20, c[0x0][0x618] ;  /* 0x00018600ff147b82 */ /* 0x000e640000000800 */
[----:B------:R-:W-:-:S04]  /*1000*/  IMAD.X R5, RZ, RZ, ~R4, P0 ;  /* 0x000000ffff057224 */ /* 0x000fc800000e0e04 */
[-C--:B------:R-:W-:Y:S02]  /*1010*/  IMAD R6, R5, R32.reuse, RZ ;  /* 0x0000002005067224 */ /* 0x080fe400078e02ff */
[----:B------:R-:W4:Y:S01]  /*1020*/  LDC R23, c[0x0][0x608] ;  /* 0x00018200ff177b82 */ /* 0x000f220000000800 */
[----:B------:R-:W-:-:S04]  /*1030*/  IMAD.WIDE.U32 R4, R21, R32, R2 ;  /* 0x0000002015047225 */ /* 0x000fc800078e0002 */
[----:B------:R-:W-:-:S03]  /*1040*/  IMAD R21, R21, R33, R6 ;  /* 0x0000002115157224 */ /* 0x000fc600078e0206 */
[----:B------:R-:W2:Y:S01]  /*1050*/  LDC R26, c[0x0][0x658] ;  /* 0x00019600ff1a7b82 */ /* 0x000ea20000000800 */
[----:B------:R-:W-:Y:S01]  /*1060*/  IMAD.IADD R5, R5, 0x1, R21 ;  /* 0x0000000105057824 */ /* 0x000fe200078e0215 */
[----:B0-----:R-:W-:Y:S01]  /*1070*/  ISETP.NE.U32.AND P0, PT, R34, RZ, PT ;  /* 0x000000ff2200720c */ /* 0x001fe20003f05070 */
[----:B------:R-:W-:-:S03]  /*1080*/  IMAD.MOV.U32 R21, RZ, RZ, -0x1 ;  /* 0xffffffffff157424 */ /* 0x000fc600078e00ff */
[----:B------:R-:W-:Y:S02]  /*1090*/  ISETP.NE.AND.EX P0, PT, R35, RZ, PT, P0 ;  /* 0x000000ff2300720c */ /* 0x000fe40003f05300 */
[----:B------:R-:W0:Y:S01]  /*10a0*/  LDC R33, c[0x0][0x600] ;  /* 0x00018000ff217b82 */ /* 0x000e220000000800 */
[-CC-:B-1----:R-:W-:Y:S02]  /*10b0*/  SHF.R.U64 R31, R4, R20.reuse, R5.reuse ;  /* 0x00000014041f7219 */ /* 0x182fe40000001205 */
[----:B------:R-:W-:-:S05]  /*10c0*/  SHF.R.U32.HI R4, RZ, R20, R5 ;  /* 0x00000014ff047219 */ /* 0x000fca0000011605 */
[----:B------:R-:W1:Y:S01]  /*10d0*/  LDC R28, c[0x0][0x648] ;  /* 0x00019200ff1c7b82 */ /* 0x000e620000000800 */
[-CC-:B----4-:R-:W-:Y:S02]  /*10e0*/  SHF.R.U64 R41, R31, R23.reuse, R4.reuse ;  /* 0x000000171f297219 */ /* 0x190fe40000001204 */
[----:B------:R-:W-:-:S05]  /*10f0*/  SHF.R.U32.HI R5, RZ, R23, R4 ;  /* 0x00000017ff057219 */ /* 0x000fca0000011604 */
[----:B------:R-:W4:Y:S01]  /*1100*/  LDC R37, c[0x0][0x638] ;  /* 0x00018e00ff257b82 */ /* 0x000f220000000800 */
[-C--:B--2---:R-:W-:Y:S02]  /*1110*/  SHF.L.U32 R4, R21, R26.reuse, RZ ;  /* 0x0000001a15047219 */ /* 0x084fe400000006ff */
[--C-:B------:R-:W-:Y:S02]  /*1120*/  SHF.R.U64 R32, R41, R26, R5.reuse ;  /* 0x0000001a29207219 */ /* 0x100fe40000001205 */
[----:B------:R-:W-:Y:S02]  /*1130*/  LOP3.LUT R6, RZ, R4, RZ, 0x33, !PT ;  /* 0x00000004ff067212 */ /* 0x000fe400078e33ff */
[----:B------:R-:W-:Y:S01]  /*1140*/  SHF.R.U32.HI R5, RZ, R26, R5 ;  /* 0x0000001aff057219 */ /* 0x000fe20000011605 */
[----:B------:R-:W2:Y:S01]  /*1150*/  LDC R30, c[0x0][0x610] ;  /* 0x00018400ff1e7b82 */ /* 0x000ea20000000800 */
[----:B------:R-:W-:Y:S01]  /*1160*/  IMAD.MOV.U32 R4, RZ, RZ, R32 ;  /* 0x000000ffff047224 */ /* 0x000fe200078e0020 */
[----:B------:R-:W-:Y:S06]  /*1170*/  @!P0 BRA `(.L_x_14) ;  /* 0x0000000000288947 */ /* 0x000fec0003800000 */
[----:B------:R-:W3:Y:S02]  /*1180*/  LDC R23, c[0x0][0x64c] ;  /* 0x00019300ff177b82 */ /* 0x000ee40000000800 */
[----:B---3--:R-:W-:-:S05]  /*1190*/  IADD3 R23, P0, R32, R23, RZ ;  /* 0x0000001720177210 */ /* 0x008fca0007f1e0ff */
        /* <DEDUP_REMOVED lines=8> */
.L_x_14:
[----:B-1----:R-:W-:Y:S01]  /*1220*/  SHF.R.U64 R17, R4, R28, R5 ;  /* 0x0000001c04117219 */ /* 0x002fe20000001205 */
[----:B------:R-:W-:Y:S01]  /*1230*/  @P2 IMAD R25, R27, R24, R16 ;  /* 0x000000181b192224 */ /* 0x000fe200078e0210 */
[----:B------:R-:W-:Y:S02]  /*1240*/  SHF.L.U32 R4, R39, R26, RZ ;  /* 0x0000001a27047219 */ /* 0x000fe400000006ff */
[----:B------:R-:W-:Y:S01]  /*1250*/  LOP3.LUT R5, R41, R6, RZ, 0xc0, !PT ;  /* 0x0000000629057212 */ /* 0x000fe200078ec0ff */
[----:B0-----:R-:W-:Y:S02]  /*1260*/  VIADD R6, R33, 0xffffffff ;  /* 0xffffffff21067836 */ /* 0x001fe40000000000 */
[----:B------:R-:W-:Y:S02]  /*1270*/  IMAD.MOV R20, RZ, RZ, -R17 ;  /* 0x000000ffff147224 */ /* 0x000fe400078e0a11 */
[----:B------:R-:W-:Y:S01]  /*1280*/  IMAD R16, R4, R17, R5 ;  /* 0x0000001104107224 */ /* 0x000fe200078e0205 */
[----:B------:R-:W-:Y:S01]  /*1290*/  LOP3.LUT R17, R31, R6, RZ, 0xc0, !PT ;  /* 0x000000061f117212 */ /* 0x000fe200078ec0ff */
[----:B----4-:R-:W-:-:S02]  /*12a0*/  IMAD R4, R20, R37, R32 ;  /* 0x0000002514047224 */ /* 0x010fc400078e0220 */
[----:B--2---:R-:W-:Y:S02]  /*12b0*/  IMAD R6, R16, R30, R25 ;  /* 0x0000001e10067224 */ /* 0x004fe400078e0219 */
[----:B------:R-:W-:Y:S02]  /*12c0*/  IMAD R17, R4, R33, R17 ;  /* 0x0000002104117224 */ /* 0x000fe400078e0211 */
[----:B------:R-:W-:Y:S02]  /*12d0*/  IMAD.MOV.U32 R20, RZ, RZ, 0x1 ;  /* 0x00000001ff147424 */ /* 0x000fe400078e00ff */
[----:B------:R-:W-:Y:S01]  /*12e0*/  IMAD.MOV.U32 R4, RZ, RZ, R36 ;  /* 0x000000ffff047224 */ /* 0x000fe200078e0024 */
[----:B------:R-:W-:Y:S02]  /*12f0*/  SEL R5, R17, R6, !P2 ;  /* 0x0000000611057207 */ /* 0x000fe40005000000 */
[----:B------:R-:W-:-:S07]  /*1300*/  SEL R6, R6, R17, !P2 ;  /* 0x0000001106067207 */ /* 0x000fce0005000000 */
.L_x_12:
[----:B------:R-:W-:Y:S05]  /*1310*/  @!P3 BRA `(.L_x_15) ;  /* 0x00000000000cb947 */ /* 0x000fea0003800000 */
[----:B------:R-:W-:Y:S01]  /*1320*/  UCGABAR_WAIT ;  /* 0x0000000000007dc7 */ /* 0x000fe20008000000 */
[----:B------:R-:W-:Y:S01]  /*1330*/  CCTL.IVALL ;  /* 0x00000000ff00798f */ /* 0x000fe20002000000 */
[----:B------:R-:W-:Y:S05]  /*1340*/  BRA `(.L_x_16) ;  /* 0x0000000000047947 */ /* 0x000fea0003800000 */
.L_x_15:
[----:B------:R-:W-:Y:S06]  /*1350*/  BAR.SYNC.DEFER_BLOCKING 0x0 ;  /* 0x0000000000007b1d */ /* 0x000fec0000010000 */
.L_x_16:
[----:B------:R-:W-:Y:S05]  /*1360*/  @!P4 BRA `(.L_x_17) ;  /* 0x0000009c0020c947 */ /* 0x000fea0003800000 */
[----:B------:R-:W-:-:S13]  /*1370*/  ISETP.GT.U32.AND P0, PT, R38, 0x1, PT ;  /* 0x000000012600780c */ /* 0x000fda0003f04070 */
[----:B------:R-:W-:Y:S05]  /*1380*/  @P0 EXIT ;  /* 0x000000000000094d */ /* 0x000fea0003800000 */
.L_x_18:
[----:B------:R-:W-:-:S08]  /*1390*/  NOP ;  /* 0x0000000000007918 */ /* 0x000fd00000000000 */
[----:B------:R-:W0:Y:S02]  /*13a0*/  USETMAXREG.TRY_ALLOC.CTAPOOL UP0, 0xe8 ;  /* 0x000000e8000079c8 */ /* 0x000e240008000600 */
[----:B0-----:R-:W-:-:S13]  /*13b0*/  PLOP3.LUT P0, PT, PT, PT, UP0, 0x80, 0x0 ;  /* 0x000000000000781c */ /* 0x001fda0003f0f008 */
[----:B------:R-:W-:Y:S05]  /*13c0*/  @!P0 BRA `(.L_x_18) ;  /* 0xfffffffc00f08947 */ /* 0x000fea000383ffff */
[----:B------:R-:W-:-:S13]  /*13d0*/  LOP3.LUT P0, RZ, R20, 0xff, RZ, 0xc0, !PT ;  /* 0x000000ff14ff7812 */ /* 0x000fda000780c0ff */
[----:B------:R-:W-:Y:S05]  /*13e0*/  @!P0 EXIT ;  /* 0x000000000000894d */ /* 0x000fea0003800000 */
[----:B------:R-:W0:Y:S01]  /*13f0*/  S2UR UR6, SR_CgaCtaId ;  /* 0x00000000000679c3 */ /* 0x000e220000008800 */
[CC--:B------:R-:W-:Y:S01]  /*1400*/  LEA.HI R15, R19.reuse, R14.reuse, RZ, 0x2 ;  /* 0x0000000e130f7211 */ /* 0x0c0fe200078f10ff */
[----:B------:R-:W-:Y:S01]  /*1410*/  UIADD3 UR7, UR11, -0x1, URZ ;  /* 0xffffffff0b077890 */ /* 0x000fe2000fffe03f */
[----:B------:R-:W-:Y:S01]  /*1420*/  LEA.HI R19, R19, R14, RZ, 0x5 ;  /* 0x0000000e13137211 */ /* 0x000fe200078f28ff */
[----:B------:R-:W-:Y:S01]  /*1430*/  UMOV UR9, 0x400 ;  /* 0x0000040000097882 */ /* 0x000fe20000000000 */
[--C-:B------:R-:W-:Y:S01]  /*1440*/  SHF.R.S32.HI R164, RZ, 0x2, R15.reuse ;  /* 0x00000002ffa47819 */ /* 0x100fe2000001140f */
[----:B------:R-:W-:Y:S01]  /*1450*/  UISETP.LT.AND UP0, UPT, UR13, 0x1, UPT ;  /* 0x000000010d00788c */ /* 0x000fe2000bf01270 */
[----:B------:R-:W-:Y:S01]  /*1460*/  SHF.R.S32.HI R17, RZ, 0x1f, R15 ;  /* 0x0000001fff117819 */ /* 0x000fe2000001140f */
[----:B------:R-:W-:Y:S01]  /*1470*/  USHF.L.U32 UR20, UR13, 0x1, URZ ;  /* 0x000000010d147899 */ /* 0x000fe2000800063f */
[----:B------:R-:W-:Y:S01]  /*1480*/  SHF.R.S32.HI R19, RZ, 0x5, R19 ;  /* 0x00000005ff137819 */ /* 0x000fe20000011413 */
[----:B------:R-:W-:Y:S01]  /*1490*/  USEL UR10, UR13, 0x1, UP0 ;  /* 0x000000010d0a7887 */ /* 0x000fe20008000000 */
[----:B------:R-:W-:Y:S01]  /*14a0*/  LEA.HI R17, R17, R164, RZ, 0x3 ;  /* 0x000000a411117211 */ /* 0x000fe200078f18ff */
[----:B------:R-:W-:Y:S01]  /*14b0*/  UISETP.NE.AND UP0, UPT, UR7, URZ, UPT ;  /* 0x0000003f0700728c */ /* 0x000fe2000bf05270 */
[----:B------:R-:W-:Y:S01]  /*14c0*/  LOP3.LUT R15, R15, 0xfffffffc, RZ, 0xc0, !PT ;  /* 0xfffffffc0f0f7812 */ /* 0x000fe200078ec0ff */
[----:B------:R-:W-:Y:S01]  /*14d0*/  UIADD3 UR10, -UR10, UR13, URZ ;  /* 0x0000000d0a0a7290 */ /* 0x000fe2000fffe13f */
[----:B------:R-:W-:-:S03]  /*14e0*/  LOP3.LUT R17, R17, 0xfffffff8, RZ, 0xc0, !PT ;  /* 0xfffffff811117812 */ /* 0x000fc600078ec0ff */
[----:B------:R-:W-:Y:S01]  /*14f0*/  IMAD.IADD R14, R14, 0x1, -R15 ;  /* 0x000000010e0e7824 */ /* 0x000fe200078e0a0f */
[----:B------:R-:W-:Y:S01]  /*1500*/  LOP3.LUT R15, R7, 0x1, RZ, 0xfc, !PT ;  /* 0x00000001070f7812 */ /* 0x000fe200078efcff */
[----:B------:R-:W-:Y:S01]  /*1510*/  IMAD.IADD R164, R164, 0x1, -R17 ;  /* 0x00000001a4a47824 */ /* 0x000fe200078e0a11 */
[----:B0-----:R-:W-:-:S04]  /*1520*/  ULEA UR9, UR6, UR9, 0x18 ;  /* 0x0000000906097291 */ /* 0x001fc8000f8ec03f */
[--C-:B------:R-:W-:Y:S01]  /*1530*/  SHF.R.S32.HI R165, RZ, 0x1f, R164.reuse ;  /* 0x0000001fffa57819 */ /* 0x100fe200000114a4 */
[----:B------:R-:W-:Y:S01]  /*1540*/  USHF.L.U32 UR6, UR7, 0x3, URZ ;  /* 0x0000000307067899 */ /* 0x000fe2000800063f */
[C-C-:B------:R-:W-:Y:S01]  /*1550*/  IMAD R17, R19.reuse, -0x10, -R164.reuse ;  /* 0xfffffff013117824 */ /* 0x140fe200078e0aa4 */
[----:B------:R-:W-:Y:S02]  /*1560*/  USEL UR7, URZ, 0x1, UP0 ;  /* 0x000000013f077887 */ /* 0x000fe40008000000 */
[----:B------:R-:W-:Y:S01]  /*1570*/  ULOP3.LUT UR6, UR6, 0x8, URZ, 0xc0, !UPT ;  /* 0x0000000806067892 */ /* 0x000fe2000f8ec03f */
[----:B------:R-:W-:Y:S01]  /*1580*/  IMAD.WIDE R164, R19, 0x10, R164 ;  /* 0x0000001013a47825 */ /* 0x000fe200078e02a4 */
[----:B------:R-:W-:Y:S02]  /*1590*/  UIADD3 UR21, UR9, 0x40, URZ ;  /* 0x0000004009157890 */ /* 0x000fe4000fffe03f */
[----:B------:R-:W-:Y:S01]  /*15a0*/  ULOP3.LUT UR22, UR6, 0x8, URZ, 0x3c, !UPT ;  /* 0x0000000806167892 */ /* 0x000fe2000f8e3c3f */
[----:B------:R-:W-:Y:S01]  /*15b0*/  IMAD.U32 R16, RZ, RZ, UR7 ;  /* 0x00000007ff107e24 */ /* 0x000fe2000f8e00ff */
[----:B------:R-:W-:-:S02]  /*15c0*/  ULOP3.LUT UR12, UR6, 0x18, URZ, 0x3c, !UPT ;  /* 0x00000018060c7892 */ /* 0x000fc4000f8e3c3f */
[----:B------:R-:W-:Y:S01]  /*15d0*/  ULEA UR11, UR11, UR21, 0x3 ;  /* 0x000000150b0b7291 */ /* 0x000fe2000f8e183f */
[----:B------:R-:W-:Y:S02]  /*15e0*/  ULDC UR6, c[0x0][0x284] ;  /* 0x0000a10000067ab9 */ /* 0x000fe40000000800 */
[----:B------:R-:W-:-:S09]  /*15f0*/  VIADD R17, R17, UR6 ;  /* 0x0000000611117c36 */ /* 0x000fd20008000000 */
.L_x_237:
[----:B------:R-:W-:Y:S01]  /*1600*/  SHF.L.U32 R18, R16, 0x1f, RZ ;  /* 0x0000001f10127819 */ /* 0x000fe200000006ff */
[----:B------:R-:W0:Y:S01]  /*1610*/  LDC R19, c[0x0][0x28c] ;  /* 0x0000a300ff137b82 */ /* 0x000e220000000800 */
[----:B------:R-:W-:Y:S01]  /*1620*/  UMOV UR6, URZ ;  /* 0x0000003f00067c82 */ /* 0x000fe20008000000 */
[----:B------:R-:W-:Y:S01]  /*1630*/  UMOV UR23, UR4 ;  /* 0x0000000400177c82 */ /* 0x000fe20008000000 */
[----:B-1----:R-:W1:Y:S01]  /*1640*/  SYNCS.PHASECHK.TRANS64.TRYWAIT P0, [UR11+-0x8], R18 ;  /* 0xfffff812ff0075a7 */ /* 0x002e62000800014b */
[----:B0-----:R-:W-:Y:S01]  /*1650*/  ISETP.GE.AND P1, PT, R19, 0x1, PT ;  /* 0x000000011300780c */ /* 0x001fe20003f26270 */
[----:B-12---:R-:W-:-:S12]  /*1660*/  @!P0 BRA `(.L_x_19) ;  /* 0x000000a800648947 */ /* 0x006fd80003800000 */
.L_x_258:
[----:B------:R-:W-:Y:S01]  /*1670*/  UMOV UR7, URZ ;  /* 0x0000003f00077c82 */ /* 0x000fe20008000000 */
[----:B------:R-:W-:Y:S01]  /*1680*/  UMOV UR8, URZ ;  /* 0x0000003f00087c82 */ /* 0x000fe20008000000 */
[----:B0-----:R-:W-:Y:S02]  /*1690*/  CS2R R18, SRZ ;  /* 0x0000000000127805 */ /* 0x001fe4000001ff00 */
[----:B------:R-:W-:Y:S02]  /*16a0*/  CS2R R20, SRZ ;  /* 0x0000000000147805 */ /* 0x000fe4000001ff00 */
[----:B------:R-:W-:Y:S02]  /*16b0*/  CS2R R22, SRZ ;  /* 0x0000000000167805 */ /* 0x000fe4000001ff00 */
[----:B------:R-:W-:Y:S02]  /*16c0*/  CS2R R120, SRZ ;  /* 0x0000000000787805 */ /* 0x000fe4000001ff00 */
[----:B------:R-:W-:-:S02]  /*16d0*/  CS2R R122, SRZ ;  /* 0x00000000007a7805 */ /* 0x000fc4000001ff00 */
[----:B------:R-:W-:Y:S02]  /*16e0*/  CS2R R124, SRZ ;  /* 0x00000000007c7805 */ /* 0x000fe4000001ff00 */
[----:B------:R-:W-:Y:S02]  /*16f0*/  CS2R R126, SRZ ;  /* 0x00000000007e7805 */ /* 0x000fe4000001ff00 */
        /* <DEDUP_REMOVED lines=40> */
[----:B------:R-:W-:Y:S01]  /*1980*/  CS2R R210, SRZ ;  /* 0x0000000000d27805 */ /* 0x000fe2000001ff00 */
[----:B------:R-:W-:Y:S01]  /*1990*/  IMAD.U32 R216, RZ, RZ, UR5 ;  /* 0x00000005ffd87e24 */ /* 0x000fe2000f8e00ff */
        /* <DEDUP_REMOVED lines=48> */
[----:B------:R-:W-:Y:S06]  /*1ca0*/  @!P1 BRA `(.L_x_20) ;  /* 0x0000000c00789947 */ /* 0x000fec0003800000 */
[----:B------:R-:W-:-:S13]  /*1cb0*/  ISETP.NE.AND P1, PT, R15, 0x3, PT ;  /* 0x000000030f00780c */ /* 0x000fda0003f25270 */
[----:B------:R-:W-:Y:S05]  /*1cc0*/  @!P1 BRA `(.L_x_21) ;  /* 0x0000000000049947 */ /* 0x000fea0003800000 */
[----:B------:R-:W-:Y:S01]  /*1cd0*/  BPT.TRAP 0x1 ;  /* 0x000000040000795c */ /* 0x000fe20000300000 */
.L_x_21:
[----:B------:R-:W-:Y:S01]  /*1ce0*/  ULEA UR6, UR4, UR9, 0x3 ;  /* 0x0000000904067291 */ /* 0x000fe2000f8e183f */
[----:B------:R-:W-:-:S05]  /*1cf0*/  IMAD.U32 R18, RZ, RZ, UR5 ;  /* 0x00000005ff127e24 */ /* 0x000fca000f8e00ff */
[----:B------:R-:W-:-:S04]  /*1d00*/  SHF.L.U32 R18, R18, 0x1f, RZ ;  /* 0x0000001f12127819 */ /* 0x000fc800000006ff */
[----:B------:R0:W1:Y:S01]  /*1d10*/  SYNCS.PHASECHK.TRANS64.TRYWAIT P0, [UR6], R18 ;  /* 0x00000012ff0075a7 */ /* 0x0000620008000146 */
[----:B------:R-:W-:Y:S05]  /*1d20*/  @!P1 BRA `(.L_x_22) ;  /* 0x0000000000049947 */ /* 0x000fea0003800000 */
[----:B------:R-:W-:Y:S01]  /*1d30*/  BPT.TRAP 0x1 ;  /* 0x000000040000795c */ /* 0x000fe20000300000 */
.L_x_22:
[----:B-1----:R-:W-:Y:S05]  /*1d40*/  @P0 BRA `(.L_x_23) ;  /* 0x0000000000080947 */ /* 0x002fea0003800000 */
[----:B------:R-:W1:Y:S02]  /*1d50*/  SYNCS.PHASECHK.TRANS64.TRYWAIT P0, [UR6], R18 ;  /* 0x00000012ff0075a7 */ /* 0x000e640008000146 */
[----:B-1----:R-:W-:Y:S05]  /*1d60*/  @!P0 BRA `(.L_x_24) ;  /* 0x000000a000bc8947 */ /* 0x002fea0003800000 */
.L_x_23:
[----:B------:R-:W-:Y:S01]  /*1d70*/  UIADD3 UR6, UR9, 0x100, URZ ;  /* 0x0000010009067890 */ /* 0x000fe2000fffe03f */
[----:B------:R-:W-:Y:S01]  /*1d80*/  WARPGROUP.ARRIVE ;  /* 0x00000000000079c5 */ /* 0x000fe20000000000 */
[----:B------:R-:W-:Y:S01]  /*1d90*/  UIADD3 UR7, UR9, 0xc100, URZ ;  /* 0x0000c10009077890 */ /* 0x000fe2000fffe03f */
[----:B01----:R-:W-:Y:S01]  /*1da0*/  CS2R R18, SRZ ;  /* 0x0000000000127805 */ /* 0x003fe2000001ff00 */
[----:B------:R-:W-:Y:S01]  /*1db0*/  USHF.R.U32.HI UR6, URZ, 0x4, UR6 ;  /* 0x000000043f067899 */ /* 0x000fe20008011606 */
[----:B------:R-:W-:Y:S01]  /*1dc0*/  CS2R R20, SRZ ;  /* 0x0000000000147805 */ /* 0x000fe2000001ff00 */
[----:B------:R-:W-:Y:S01]  /*1dd0*/  USHF.R.U32.HI UR7, URZ, 0x4, UR7 ;  /* 0x000000043f077899 */ /* 0x000fe20008011607 */
[----:B------:R-:W-:Y:S01]  /*1de0*/  CS2R R22, SRZ ;  /* 0x0000000000167805 */ /* 0x000fe2000001ff00 */
[----:B------:R-:W-:Y:S01]  /*1df0*/  ULOP3.LUT UR6, UR6, 0x3fff, URZ, 0xc0, !UPT ;  /* 0x00003fff06067892 */ /* 0x000fe2000f8ec03f */
[----:B------:R-:W-:Y:S01]  /*1e00*/  CS2R R120, SRZ ;  /* 0x0000000000787805 */ /* 0x000fe2000001ff00 */
[----:B------:R-:W-:Y:S01]  /*1e10*/  ULOP3.LUT UR7, UR7, 0x3fff, URZ, 0xc0, !UPT ;  /* 0x00003fff07077892 */ /* 0x000fe2000f8ec03f */
[----:B------:R-:W-:Y:S01]  /*1e20*/  CS2R R122, SRZ ;  /* 0x00000000007a7805 */ /* 0x000fe2000001ff00 */
[----:B------:R-:W-:Y:S01]  /*1e30*/  ULOP3.LUT UR6, UR6, 0x10000, URZ, 0xfc, !UPT ;  /* 0x0001000006067892 */ /* 0x000fe2000f8efc3f */
[----:B------:R-:W-:Y:S01]  /*1e40*/  CS2R R124, SRZ ;  /* 0x00000000007c7805 */ /* 0x000fe2000001ff00 */
[----:B------:R-:W-:Y:S01]  /*1e50*/  ULOP3.LUT UR7, UR7, 0x10000, URZ, 0xfc, !UPT ;  /* 0x0001000007077892 */ /* 0x000fe2000f8efc3f */
[----:B------:R-:W-:Y:S01]  /*1e60*/  CS2R R126, SRZ ;  /* 0x00000000007e7805 */ /* 0x000fe2000001ff00 */
[----:B------:R-:W-:Y:S01]  /*1e70*/  ULEA UR6, UR4, UR6, 0xa ;  /* 0x0000000604067291 */ /* 0x000fe2000f8e503f */
[----:B------:R-:W-:Y:S01]  /*1e80*/  CS2R R128, SRZ ;  /* 0x0000000000807805 */ /* 0x000fe2000001ff00 */
[----:B------:R-:W-:Y:S01]  /*1e90*/  UIMAD UR7, UR4, 0xc00, UR7 ;  /* 0x00000c00040778a4 */ /* 0x000fe2000f8e0207 */
[----:B------:R-:W-:Y:S01]  /*1ea0*/  CS2R R130, SRZ ;  /* 0x0000000000827805 */ /* 0x000fe2000001ff00 */
[----:B------:R-:W-:Y:S01]  /*1eb0*/  UMOV UR17, 0x40000040 ;  /* 0x4000004000117882 */ /* 0x000fe20000000000 */
[----:B------:R-:W-:Y:S01]  /*1ec0*/  UMOV UR19, 0x40000040 ;  /* 0x4000004000137882 */ /* 0x000fe20000000000 */
[----:B------:R-:W-:Y:S01]  /*1ed0*/  CS2R R132, SRZ ;  /* 0x0000000000847805 */ /* 0x000fe2000001ff00 */
[----:B------:R-:W-:Y:S01]  /*1ee0*/  UMOV UR16, UR6 ;  /* 0x0000000600107c82 */ /* 0x000fe20008000000 */
[----:B------:R-:W-:Y:S01]  /*1ef0*/  CS2R R134, SRZ ;  /* 0x0000000000867805 */ /* 0x000fe2000001ff00 */
[----:B------:R-:W-:Y:S01]  /*1f00*/  UMOV UR18, UR7 ;  /* 0x0000000700127c82 */ /* 0x000fe20008000000 */
[----:B------:R-:W-:Y:S01]  /*1f10*/  CS2R R136, SRZ ;  /* 0x0000000000887805 */ /* 0x000fe2000001ff00 */
[----:B------:R-:W-:Y:S01]  /*1f20*/  QGMMA.64x192x32.F32.E4M3.E4M3 R24, gdesc[UR16], RZ, !UPT ;  /* 0x02e00000101879f3 */ /* 0x000fe2000c7008ff */
[----:B------:R-:W-:Y:S01]  /*1f30*/  UIADD3 UR16, UR6, 0x2, URZ ;  /* 0x0000000206107890 */ /* 0x000fe2000fffe03f */
[----:B------:R-:W-:Y:S01]  /*1f40*/  CS2R R138, SRZ ;  /* 0x00000000008a7805 */ /* 0x000fe2000001ff00 */
[----:B------:R-:W-:Y:S01]  /*1f50*/  UIADD3 UR18, UR7, 0x2, URZ ;  /* 0x0000000207127890 */ /* 0x000fe2000fffe03f */
[----:B------:R-:W-:Y:S01]  /*1f60*/  CS2R R140, SRZ ;  /* 0x00000000008c7805 */ /* 0x000fe2000001ff00 */
[----:B------:R-:W-:Y:S01]  /*1f70*/  UMOV UR17, 0x40000040 ;  /* 0x4000004000117882 */ /* 0x000fe20000000000 */
[----:B------:R-:W-:Y:S01]  /*1f80*/  UMOV UR19, 0x40000040 ;  /* 0x4000004000137882 */ /* 0x000fe20000000000 */
        /* <DEDUP_REMOVED lines=33> */
[----:B------:R-:W-:Y:S01]  /*21a0*/  CS2R R210, SRZ ;  /* 0x0000000000d27805 */ /* 0x000fe2000001ff00 */
[----:B------:R-:W-:Y:S01]  /*21b0*/  QGMMA.64x192x32.F32.E4M3.E4M3 R24, gdesc[UR16], R24 ;  /* 0x02e00000101879f3 */ /* 0x000fe20008700818 */
[----:B------:R-:W-:Y:S02]  /*21c0*/  UIADD3 UR16, UR6, 0x4, URZ ;  /* 0x0000000406107890 */ /* 0x000fe4000fffe03f */
[----:B------:R-:W-:Y:S01]  /*21d0*/  UIADD3 UR18, UR7, 0x4, URZ ;  /* 0x0000000407127890 */ /* 0x000fe2000fffe03f */
[----:B------:R-:W-:Y:S01]  /*21e0*/  UMOV UR17, 0x40000040 ;  /* 0x4000004000117882 */ /* 0x000fe20000000000 */
[----:B------:R-:W-:-:S15]  /*21f0*/  UMOV UR19, 0x40000040 ;  /* 0x4000004000137882 */ /* 0x000fde0000000000 */
        /* <DEDUP_REMOVED lines=23> */
[----:B------:R-:W-:Y:S01]  /*2370*/  ULDC UR7, c[0x0][0x50c] ;  /* 0x0001430000077ab9 */ /* 0x000fe20000000800 */
[----:B------:R-:W-:Y:S01]  /*2380*/  UMOV UR17, 0x40000040 ;  /* 0x4000004000117882 */ /* 0x000fe20000000000 */
[----:B------:R-:W-:Y:S01]  /*2390*/  UISETP.NE.AND UP0, UPT, UR7, 0x8, UPT ;  /* 0x000000080700788c */ /* 0x000fe2000bf05270 */
[----:B------:R-:W-:Y:S01]  /*23a0*/  UMOV UR19, 0x40000040 ;  /* 0x4000004000137882 */ /* 0x000fe20000000000 */
[----:B------:R-:W-:Y:S02]  /*23b0*/  UMOV UR6, 0x8 ;  /* 0x0000000800067882 */ /* 0x000fe40000000000 */
[----:B------:R-:W-:-:S06]  /*23c0*/  USEL UR7, URZ, 0x1, UP0 ;  /* 0x000000013f077887 */ /* 0x000fcc0008000000 */
[----:B------:R-:W-:-:S04]  /*23d0*/  ISETP.NE.AND P0, PT, RZ, UR7, PT ;  /* 0x00000007ff007c0c */ /* 0x000fc8000bf05270 */
[----:B------:R-:W-:Y:S09]  /*23e0*/  QGMMA.64x192x32.F32.E4M3.E4M3 R24, gdesc[UR16], R24, gsb0 ;  /* 0x02e00000101879f3 */ /* 0x000ff20008000818 */
[----:B------:R-:W-:Y:S05]  /*23f0*/  @!P0 BRA `(.L_x_25) ;  /* 0x0000000400888947 */ /* 0x000fea0003800000 */
[----:B------:R-:W-:Y:S02]  /*2400*/  WARPGROUP.DEPBAR.LE gsb0, 0x0 ;  /* 0x00008000000079c5 */ /* 0x000fe40000010000 */
[----:B------:R-:W-:-:S01]  /*2410*/  FADD R211, RZ, R24 ;  /* 0x00000018ffd37221 */ /* 0x000fc20000000000 */
[----:B------:R-:W-:Y:S01]  /*2420*/  FADD R210, RZ, R25 ;  /* 0x00000019ffd27221 */ /* 0x000fe20000000000 */
        /* <DEDUP_REMOVED lines=94> */
[----:B------:R-:W-:-:S06]  /*2a10*/  UMOV UR6, URZ ;  /* 0x0000003f00067c82 */ /* 0x000fcc0008000000 */
.L_x_25:
[----:B------:R-:W-:-:S04]  /*2a20*/  UIADD3 UR23, UR4, 0x1, URZ ;  /* 0x0000000104177890 */ /* 0x000fc8000fffe03f */
[----:B------:R-:W-:-:S04]  /*2a30*/  UISETP.NE.AND UP0, UPT, UR23, 0x3, UPT ;  /* 0x000000031700788c */ /* 0x000fc8000bf05270 */
[----:B------:R-:W-:Y:S02]  /*2a40*/  USEL UR8, URZ, 0x1, UP0 ;  /* 0x000000013f087887 */ /* 0x000fe40008000000 */
[----:B------:R-:W-:Y:S02]  /*2a50*/  USEL UR23, UR23, URZ, UP0 ;  /* 0x0000003f17177287 */ /* 0x000fe40008000000 */
[----:B------:R-:W-:-:S06]  /*2a60*/  ULOP3.LUT UR8, UR5, UR8, URZ, 0x3c, !UPT ;  /* 0x0000000805087292 */ /* 0x000fcc000f8e3c3f */
[----:B------:R-:W-:Y:S01]  /*2a70*/  IMAD.U32 R216, RZ, RZ, UR8 ;  /* 0x00000008ffd87e24 */ /* 0x000fe2000f8e00ff */
[----:B------:R-:W-:-:S06]  /*2a80*/  UMOV UR8, 0x1 ;  /* 0x0000000100087882 */ /* 0x000fcc0000000000 */
.L_x_20:
[----:B------:R-:W-:-:S06]  /*2a90*/  UISETP.GE.AND UP0, UPT, UR10, 0x1, UPT ;  /* 0x000000010a00788c */ /* 0x000fcc000bf06270 */
[----:B------:R-:W-:-:S13]  /*2aa0*/  PLOP3.LUT P0, PT, PT, PT, UP0, 0x80, 0x0 ;  /* 0x000000000000781c */ /* 0x000fda0003f0f008 */
[----:B------:R-:W-:Y:S05]  /*2ab0*/  @!P0 BRA `(.L_x_26) ;  /* 0x0000000c00088947 */ /* 0x000fea0003800000 */
[----:B------:R-:W-:Y:S01]  /*2ac0*/  IMAD.U32 R212, RZ, RZ, UR10 ;  /* 0x0000000affd47e24 */ /* 0x000fe2000f8e00ff */
[----:B------:R-:W-:Y:S01]  /*2ad0*/  ULDC UR24, c[0x0][0x50c] ;  /* 0x0001430000187ab9 */ /* 0x000fe20000000800 */
[----:B------:R-:W-:-:S07]  /*2ae0*/  IMAD.U32 R213, RZ, RZ, UR4 ;  /* 0x00000004ffd57e24 */ /* 0x000fce000f8e00ff */
.L_x_34:
[----:B------:R-:W-:-:S13]  /*2af0*/  ISETP.NE.AND P1, PT, R15, 0x3, PT ;  /* 0x000000030f00780c */ /* 0x000fda0003f25270 */
[----:B------:R-:W-:Y:S05]  /*2b00*/  @!P1 BRA `(.L_x_27) ;  /* 0x0000000000049947 */ /* 0x000fea0003800000 */
[----:B------:R-:W-:Y:S01]  /*2b10*/  BPT.TRAP 0x1 ;  /* 0x000000040000795c */ /* 0x000fe20000300000 */
.L_x_27:
[----:B------:R-:W-:Y:S01]  /*2b20*/  ULEA UR16, UR23, UR9, 0x3 ;  /* 0x0000000917107291 */ /* 0x000fe2000f8e183f */
[----:B------:R-:W-:-:S08]  /*2b30*/  SHF.L.U32 R214, R216, 0x1f, RZ ;  /* 0x0000001fd8d67819 */ /* 0x000fd000000006ff */
[----:B------:R0:W1:Y:S01]  /*2b40*/  SYNCS.PHASECHK.TRANS64.TRYWAIT P0, [UR16], R214 ;  /* 0x000000d6ff0075a7 */ /* 0x0000620008000150 */
[----:B------:R-:W-:Y:S05]  /*2b50*/  @!P1 BRA `(.L_x_28) ;  /* 0x0000000000049947 */ /* 0x000fea0003800000 */
[----:B------:R-:W-:Y:S01]  /*2b60*/  BPT.TRAP 0x1 ;  /* 0x000000040000795c */ /* 0x000fe20000300000 */
.L_x_28:
[----:B-1----:R-:W-:Y:S05]  /*2b70*/  @P0 BRA `(.L_x_29) ;  /* 0x0000000000080947 */ /* 0x002fea0003800000 */
[----:B------:R-:W1:Y:S02]  /*2b80*/  SYNCS.PHASECHK.TRANS64.TRYWAIT P0, [UR16], R214 ;  /* 0x000000d6ff0075a7 */ /* 0x000e640008000150 */
[----:B-1----:R-:W-:Y:S05]  /*2b90*/  @!P0 BRA `(.L_x_30) ;  /* 0x0000009400488947 */ /* 0x002fea0003800000 */
.L_x_29:
[----:B------:R-:W-:Y:S01]  /*2ba0*/  UIADD3 UR16, UR9, 0x100, URZ ;  /* 0x0000010009107890 */ /* 0x000fe2000fffe03f */
[----:B------:R-:W-:Y:S01]  /*2bb0*/  WARPGROUP.ARRIVE ;  /* 0x00000000000079c5 */ /* 0x000fe20000000000 */
[----:B------:R-:W-:Y:S02]  /*2bc0*/  UIADD3 UR17, UR9, 0xc100, URZ ;  /* 0x0000c10009117890 */ /* 0x000fe4000fffe03f */
[----:B------:R-:W-:Y:S02]  /*2bd0*/  UISETP.NE.AND UP0, UPT, UR7, URZ, UPT ;  /* 0x0000003f0700728c */ /* 0x000fe4000bf05270 */
[----:B------:R-:W-:Y:S02]  /*2be0*/  USHF.R.U32.HI UR16, URZ, 0x4, UR16 ;  /* 0x000000043f107899 */ /* 0x000fe40008011610 */
[----:B------:R-:W-:Y:S02]  /*2bf0*/  USHF.R.U32.HI UR17, URZ, 0x4, UR17 ;  /* 0x000000043f117899 */ /* 0x000fe40008011611 */
[----:B------:R-:W-:-:S02]  /*2c00*/  USEL UR8, UR8, URZ, !UP0 ;  /* 0x0000003f08087287 */ /* 0x000fc4000c000000 */
[----:B------:R-:W-:Y:S02]  /*2c10*/  ULOP3.LUT UR16, UR16, 0x3fff, URZ, 0xc0, !UPT ;  /* 0x00003fff10107892 */ /* 0x000fe4000f8ec03f */
[----:B------:R-:W-:Y:S02]  /*2c20*/  ULOP3.LUT UR17, UR17, 0x3fff, URZ, 0xc0, !UPT ;  /* 0x00003fff11117892 */ /* 0x000fe4000f8ec03f */
[----:B------:R-:W-:Y:S02]  /*2c30*/  UISETP.NE.U32.AND UP0, UPT, UR8, URZ, UPT ;  /* 0x0000003f0800728c */ /* 0x000fe4000bf05070 */
[----:B------:R-:W-:Y:S02]  /*2c40*/  ULOP3.LUT UR7, UR16, 0x10000, URZ, 0xfc, !UPT ;  /* 0x0001000010077892 */ /* 0x000fe4000f8efc3f */
[----:B------:R-:W-:Y:S02]  /*2c50*/  ULOP3.LUT UR8, UR17, 0x10000, URZ, 0xfc, !UPT ;  /* 0x0001000011087892 */ /* 0x000fe4000f8efc3f */
[----:B------:R-:W-:-:S02]  /*2c60*/  ULEA UR7, UR23, UR7, 0xa ;  /* 0x0000000717077291 */ /* 0x000fc4000f8e503f */
[----:B------:R-:W-:Y:S01]  /*2c70*/  UIMAD UR8, UR23, 0xc00, UR8 ;  /* 0x00000c00170878a4 */ /* 0x000fe2000f8e0208 */
[----:B------:R-:W-:Y:S01]  /*2c80*/  UMOV UR17, 0x40000040 ;  /* 0x4000004000117882 */ /* 0x000fe20000000000 */
[----:B------:R-:W-:Y:S01]  /*2c90*/  UMOV UR19, 0x40000040 ;  /* 0x4000004000137882 */ /* 0x000fe20000000000 */
[----:B------:R-:W-:Y:S02]  /*2ca0*/  UIADD3 UR6, UR6, 0x8, URZ ;  /* 0x0000000806067890 */ /* 0x000fe4000fffe03f */
[----:B------:R-:W-:Y:S02]  /*2cb0*/  UMOV UR16, UR7 ;  /* 0x0000000700107c82 */ /* 0x000fe40008000000 */
[----:B------:R-:W-:Y:S02]  /*2cc0*/  UMOV UR18, UR8 ;  /* 0x0000000800127c82 */ /* 0x000fe40008000000 */
[----:B------:R-:W-:Y:S01]  /*2cd0*/  QGMMA.64x192x32.F32.E4M3.E4M3 R24, gdesc[UR16], R24, UP0 ;  /* 0x02e00000101879f3 */ /* 0x000fe2000bf00818 */
[----:B------:R-:W-:-:S02]  /*2ce0*/  UIADD3 UR16, UR7, 0x2, URZ ;  /* 0x0000000207107890 */ /* 0x000fc4000fffe03f */
[----:B------:R-:W-:Y:S01]  /*2cf0*/  UIADD3 UR18, UR8, 0x2, URZ ;  /* 0x0000000208127890 */ /* 0x000fe2000fffe03f */
[----:B------:R-:W-:Y:S01]  /*2d00*/  UMOV UR17, 0x40000040 ;  /* 0x4000004000117882 */ /* 0x000fe20000000000 */
[----:B------:R-:W-:Y:S01]  /*2d10*/  UMOV UR19, 0x40000040 ;  /* 0x4000004000137882 */ /* 0x000fe20000000000 */
[----:B------:R-:W-:-:S14]  /*2d20*/  UISETP.NE.AND UP0, UPT, UR6, UR24, UPT ;  /* 0x000000180600728c */ /* 0x000fdc000bf05270 */
        /* <DEDUP_REMOVED lines=29> */
[----:B------:R-:W-:Y:S01]  /*2f00*/  UMOV UR19, 0x40000040 ;  /* 0x4000004000137882 */ /* 0x000fe20000000000 */
[----:B------:R-:W-:-:S06]  /*2f10*/  USEL UR7, URZ, 0x1, UP0 ;  /* 0x000000013f077887 */ /* 0x000fcc0008000000 */
[----:B------:R-:W-:-:S08]  /*2f20*/  ISETP.NE.AND P0, PT, RZ, UR7, PT ;  /* 0x00000007ff007c0c */ /* 0x000fd0000bf05270 */
[----:B------:R-:W-:Y:S03]  /*2f30*/  QGMMA.64x192x32.F32.E4M3.E4M3 R24, gdesc[UR16], R24, gsb0 ;  /* 0x02e00000101879f3 */ /* 0x000fe60008000818 */
[----:B------:R-:W-:Y:S02]  /*2f40*/  WARPGROUP.DEPBAR.LE gsb0, 0x1 ;  /* 0x00008000000079c5 */ /* 0x000fe40000010100 */
[----:B------:R-:W-:Y:S05]  /*2f50*/  @!P0 BRA `(.L_x_31) ;  /* 0x0000000400888947 */ /* 0x000fea0003800000 */
[----:B------:R-:W-:Y:S02]  /*2f60*/  WARPGROUP.DEPBAR.LE gsb0, 0x0 ;  /* 0x00008000000079c5 */ /* 0x000fe40000010000 */
[----:B------:R-:W-:-:S01]  /*2f70*/  FADD R211, R24, R211 ;  /* 0x000000d318d37221 */ /* 0x000fc20000000000 */
[----:B------:R-:W-:Y:S01]  /*2f80*/  FADD R210, R25, R210 ;  /* 0x000000d219d27221 */ /* 0x000fe20000000000 */
        /* <DEDUP_REMOVED lines=94> */
[----:B------:R-:W-:-:S06]  /*3570*/  UMOV UR6, URZ ;  /* 0x0000003f00067c82 */ /* 0x000fcc0008000000 */
.L_x_31:
[----:B------:R-:W-:Y:S05]  /*3580*/  @!P1 BRA `(.L_x_32) ;  /* 0x0000000000049947 */ /* 0x000fea0003800000 */
[----:B------:R-:W-:Y:S01]  /*3590*/  BPT.TRAP 0x1 ;  /* 0x000000040000795c */ /* 0x000fe20000300000 */
.L_x_32:
[----:B------:R-:W-:-:S13]  /*35a0*/  ISETP.NE.AND P0, PT, R12, RZ, PT ;  /* 0x000000ff0c00720c */ /* 0x000fda0003f05270 */
[----:B01----:R-:W-:-:S05]  /*35b0*/  @P0 LEA R214, R213, UR9, 0x3 ;  /* 0x00000009d5d60c11 */ /* 0x003fca000f8e18ff */
[----:B------:R-:W-:-:S05]  /*35c0*/  @P0 VIADD R214, R214, 0x18 ;  /* 0x00000018d6d60836 */ /* 0x000fca0000000000 */
[----:B------:R-:W-:-:S04]  /*35d0*/  @P0 PRMT R214, R13, 0x654, R214 ;  /* 0x000006540dd60816 */ /* 0x000fc800000000d6 */
[----:B------:R0:W-:Y:S01]  /*35e0*/  @P0 SYNCS.ARRIVE.TRANS64.RED.A1T0 RZ, [R214+URZ], RZ ;  /* 0x000000ffd6ff09a7 */ /* 0x0001e2000810043f */
[----:B------:R-:W-:-:S13]  /*35f0*/  ISETP.GT.U32.AND P0, PT, R7, 0x1, PT ;  /* 0x000000010700780c */ /* 0x000fda0003f04070 */
[----:B0-----:R-:W-:Y:S05]  /*3600*/  @P0 BRA `(.L_x_33) ;  /* 0x0000000000040947 */ /* 0x001fea0003800000 */
[----:B------:R-:W-:Y:S01]  /*3610*/  BPT.TRAP 0x1 ;  /* 0x000000040000795c */ /* 0x000fe20000300000 */
.L_x_33:
[----:B------:R-:W-:Y:S01]  /*3620*/  UIADD3 UR23, UR23, 0x1, URZ ;  /* 0x0000000117177890 */ /* 0x000fe2000fffe03f */
[C---:B------:R-:W-:Y:S01]  /*3630*/  ISETP.GT.AND P1, PT, R212.reuse, 0x1, PT ;  /* 0x00000001d400780c */ /* 0x040fe20003f24270 */
[----:B------:R-:W-:Y:S02]  /*3640*/  VIADD R213, R213, 0x1 ;  /* 0x00000001d5d57836 */ /* 0x000fe40000000000 */
[----:B------:R-:W-:Y:S01]  /*3650*/  UISETP.NE.AND UP0, UPT, UR23, 0x3, UPT ;  /* 0x000000031700788c */ /* 0x000fe2000bf05270 */
[----:B------:R-:W-:Y:S02]  /*3660*/  VIADD R212, R212, 0xffffffff ;  /* 0xffffffffd4d47836 */ /* 0x000fe40000000000 */
[C---:B------:R-:W-:Y:S01]  /*3670*/  ISETP.NE.AND P0, PT, R213.reuse, 0x3, PT ;  /* 0x00000003d500780c */ /* 0x040fe20003f05270 */
[----:B------:R-:W-:Y:S02]  /*3680*/  USEL UR8, URZ, 0x1, UP0 ;  /* 0x000000013f087887 */ /* 0x000fe40008000000 */
[----:B------:R-:W-:Y:S01]  /*3690*/  USEL UR23, UR23, URZ, UP0 ;  /* 0x0000003f17177287 */ /* 0x000fe20008000000 */
[----:B------:R-:W-:-:S03]  /*36a0*/  SEL R213, R213, RZ, P0 ;  /* 0x000000ffd5d57207 */ /* 0x000fc60000000000 */
[----:B------:R-:W-:Y:S01]  /*36b0*/  LOP3.LUT R216, R216, UR8, RZ, 0x3c, !PT ;  /* 0x00000008d8d87c12 */ /* 0x000fe2000f8e3cff */
[----:B------:R-:W-:Y:S01]  /*36c0*/  UMOV UR8, 0x1 ;  /* 0x0000000100087882 */ /* 0x000fe20000000000 */
[----:B------:R-:W-:Y:S06]  /*36d0*/  @P1 BRA `(.L_x_34) ;  /* 0xfffffff400041947 */ /* 0x000fec000383ffff */
.L_x_26:
[----:B------:R-:W-:Y:S01]  /*36e0*/  UISETP.NE.AND UP0, UPT, UR6, URZ, UPT ;  /* 0x0000003f0600728c */ /* 0x000fe2000bf05270 */
[----:B------:R-:W0:Y:S01]  /*36f0*/  LDC R212, c[0x0][0x28c] ;  /* 0x0000a300ffd47b82 */ /* 0x000e220000000800 */
[----:B------:R-:W-:Y:S02]  /*3700*/  IMAD.U32 R213, RZ, RZ, UR22 ;  /* 0x00000016ffd57e24 */ /* 0x000fe4000f8e00ff */
[----:B------:R-:W-:-:S06]  /*3710*/  USEL UR6, URZ, 0x1, !UP0 ;  /* 0x000000013f067887 */ /* 0x000fcc000c000000 */
[----:B------:R-:W-:-:S13]  /*3720*/  ISETP.NE.AND P0, PT, RZ, UR6, PT ;  /* 0x00000006ff007c0c */ /* 0x000fda000bf05270 */
[----:B------:R-:W-:Y:S05]  /*3730*/  @!P0 BRA `(.L_x_35) ;  /* 0x0000000400848947 */ /* 0x000fea0003800000 */
[----:B------:R-:W-:Y:S02]  /*3740*/  WARPGROUP.DEPBAR.LE gsb0, 0x0 ;  /* 0x00008000000079c5 */ /* 0x000fe40000010000 */
[----:B------:R-:W-:Y:S01]  /*3750*/  FADD R211, R24, R211 ;  /* 0x000000d318d37221 */ /* 0x000fe20000000000 */
        /* <DEDUP_REMOVED lines=94> */
[----:B------:R-:W-:-:S07]  /*3d40*/  FADD R18, R18, R119 ;  /* 0x0000007712127221 */ /* 0x000fce0000000000 */
.L_x_35:
[----:B0-----:R-:W-:Y:S01]  /*3d50*/  ISETP.GE.AND P0, PT, R212, 0x1, PT ;  /* 0x00000001d400780c */ /* 0x001fe20003f06270 */
[----:B------:R0:W-:Y:S01]  /*3d60*/  SYNCS.ARRIVE.TRANS64.A1T0 RZ, [R213+UR21], RZ ;  /* 0x000000ffd5ff79a7 */ /* 0x0001e20008100015 */
[----:B------:R-:W-:-:S11]  /*3d70*/  WARPGROUP.DEPBAR.LE gsb0, 0x0 ;  /* 0x00008000000079c5 */ /* 0x000fd60000010000 */
[----:B------:R-:W-:Y:S05]  /*3d80*/  @!P0 BRA `(.L_x_36) ;  /* 0x0000000000488947 */ /* 0x000fea0003800000 */
[----:B------:R-:W-:-:S13]  /*3d90*/  ISETP.NE.AND P0, PT, R15, 0x3, PT ;  /* 0x000000030f00780c */ /* 0x000fda0003f05270 */
[----:B------:R-:W-:Y:S05]  /*3da0*/  @!P0 BRA `(.L_x_37) ;  /* 0x0000000000048947 */ /* 0x000fea0003800000 */
[----:B------:R-:W-:Y:S01]  /*3db0*/  BPT.TRAP 0x1 ;  /* 0x000000040000795c */ /* 0x000fe20000300000 */
.L_x_37:
[----:B------:R-:W-:-:S13]  /*3dc0*/  ISETP.NE.AND P0, PT, R12, RZ, PT ;  /* 0x000000ff0c00720c */ /* 0x000fda0003f05270 */
[----:B------:R-:W-:-:S05]  /*3dd0*/  VOTEU.ANY UP0, P0 ;  /* 0x00000000003f7886 */ /* 0x000fca0000000100 */
[----:B------:R-:W-:-:S06]  /*3de0*/  @UP0 UIADD3 UR6, UR10, UR4, URZ ;  /* 0x000000040a060290 */ /* 0x000fcc000fffe03f */
[----:B------:R-:W-:Y:S02]  /*3df0*/  IMAD.U32 R24, RZ, RZ, UR6 ;  /* 0x00000006ff187e24 */ /* 0x000fe4000f8e00ff */
[----:B------:R-:W-:Y:S02]  /*3e00*/  IMAD.U32 R27, RZ, RZ, UR6 ;  /* 0x00000006ff1b7e24 */ /* 0x000fe4000f8e00ff */
[----:B------:R-:W-:-:S05]  /*3e10*/  @P0 IMAD.WIDE.U32 R24, R24, -0x55555555, RZ ;  /* 0xaaaaaaab18180825 */ /* 0x000fca00078e00ff */
[----:B------:R-:W-:-:S05]  /*3e20*/  @P0 SHF.R.U32.HI R24, RZ, 0x1, R25 ;  /* 0x00000001ff180819 */ /* 0x000fca0000011619 */
[----:B------:R-:W-:-:S05]  /*3e30*/  @P0 IMAD R24, R24, -0x3, R27 ;  /* 0xfffffffd18180824 */ /* 0x000fca00078e021b */
[----:B------:R-:W-:-:S05]  /*3e40*/  @P0 LEA R24, R24, UR9, 0x3 ;  /* 0x0000000918180c11 */ /* 0x000fca000f8e18ff */
[----:B------:R-:W-:-:S05]  /*3e50*/  @P0 VIADD R24, R24, 0x18 ;  /* 0x0000001818180836 */ /* 0x000fca0000000000 */
[----:B------:R-:W-:-:S04]  /*3e60*/  @P0 PRMT R24, R13, 0x654, R24 ;  /* 0x000006540d180816 */ /* 0x000fc80000000018 */
[----:B------:R1:W-:Y:S01]  /*3e70*/  @P0 SYNCS.ARRIVE.TRANS64.RED.A1T0 RZ, [R24+URZ], RZ ;  /* 0x000000ff18ff09a7 */ /* 0x0003e2000810043f */
[----:B------:R-:W-:-:S13]  /*3e80*/  ISETP.GT.U32.AND P0, PT, R7, 0x1, PT ;  /* 0x000000010700780c */ /* 0x000fda0003f04070 */
[----:B-1----:R-:W-:Y:S05]  /*3e90*/  @P0 BRA `(.L_x_36) ;  /* 0x0000000000040947 */ /* 0x002fea0003800000 */
[----:B------:R-:W-:Y:S01]  /*3ea0*/  BPT.TRAP 0x1 ;  /* 0x000000040000795c */ /* 0x000fe20000300000 */
.L_x_36:
[----:B------:R-:W-:Y:S01]  /*3eb0*/  SHF.L.U32 R26, R16, 0x1f, RZ ;  /* 0x0000001f101a7819 */ /* 0x000fe200000006ff */
[----:B------:R-:W-:Y:S01]  /*3ec0*/  UIADD3 UR4, UR20, UR4, URZ ;  /* 0x0000000414047290 */ /* 0x000fe2000fffe03f */
[----:B------:R-:W1:Y:S01]  /*3ed0*/  LDC R33, c[0x0][0x288] ;  /* 0x0000a200ff217b82 */ /* 0x000e620000000800 */
[----:B------:R-:W-:Y:S01]  /*3ee0*/  UISETP.GE.U32.AND UP1, UPT, UR20, 0x3, UPT ;  /* 0x000000031400788c */ /* 0x000fe2000bf26070 */
[----:B------:R-:W-:Y:S01]  /*3ef0*/  IMAD.SHL.U32 R24, R14, 0x2, RZ ;  /* 0x000000020e187824 */ /* 0x000fe200078e00ff */
[----:B------:R-:W-:Y:S02]  /*3f00*/  UISETP.GT.U32.AND UP0, UPT, UR4, 0x2, UPT ;  /* 0x000000020400788c */ /* 0x000fe4000bf04070 */
[----:B------:R-:W-:Y:S02]  /*3f10*/  UIMAD.WIDE.U32 UR6, UR4, -0x55555555, URZ ;  /* 0xaaaaaaab040678a5 */ /* 0x000fe4000f8e003f */
[----:B------:R-:W-:Y:S01]  /*3f20*/  UISETP.LT.U32.AND UP0, UPT, UR20, 0x3, UP0 ;  /* 0x000000031400788c */ /* 0x000fe20008701070 */
[----:B------:R-:W4:Y:S01]  /*3f30*/  SYNCS.PHASECHK.TRANS64.TRYWAIT P0, [UR11+0x8], R26 ;  /* 0x0000081aff0075a7 */ /* 0x000f22000800014b */
[----:B------:R-:W-:Y:S01]  /*3f40*/  USHF.R.U32.HI UR6, URZ, 0x1, UR7 ;  /* 0x000000013f067899 */ /* 0x000fe20008011607 */
[----:B------:R-:W-:Y:S01]  /*3f50*/  SHF.R.S32.HI R25, RZ, 0x1f, R24 ;  /* 0x0000001fff197819 */ /* 0x000fe20000011418 */
[----:B------:R-:W-:-:S02]  /*3f60*/  USEL UR8, URZ, 0x1, !UP0 ;  /* 0x000000013f087887 */ /* 0x000fc4000c000000 */
[----:B------:R-:W-:Y:S02]  /*3f70*/  UIMAD UR4, UR6, -0x3, UR4 ;  /* 0xfffffffd060478a4 */ /* 0x000fe4000f8e0204 */
[----:B------:R-:W-:-:S04]  /*3f80*/  ULOP3.LUT UR5, UR5, UR8, URZ, 0x3c, !UPT ;  /* 0x0000000805057292 */ /* 0x000fc8000f8e3c3f */
[----:B------:R-:W-:Y:S01]  /*3f90*/  @UP1 ULOP3.LUT UR5, UR5, 0x1, UR6, 0x78, !UPT ;  /* 0x0000000105051892 */ /* 0x000fe2000f8e7806 */
[----:B-1--4-:R-:W-:Y:S11]  /*3fa0*/  @!P0 BRA `(.L_x_38) ;  /* 0x00000080005c8947 */ /* 0x012ff60003800000 */
.L_x_259:
[----:B------:R-:W-:Y:S01]  /*3fb0*/  IMAD.SHL.U32 R34, R6, 0x40, RZ ;  /* 0x0000004006227824 */ /* 0x000fe200078e00ff */
[----:B------:R-:W-:Y:S01]  /*3fc0*/  ULDC UR8, c[0x0][0x284] ;  /* 0x0000a10000087ab9 */ /* 0x000fe20000000800 */
[----:B------:R-:W-:Y:S01]  /*3fd0*/  IMAD R35, R5, 0xc0, RZ ;  /* 0x000000c005237824 */ /* 0x000fe200078e02ff */
[----:B------:R-:W-:Y:S01]  /*3fe0*/  SHF.R.S32.HI R37, RZ, 0x1f, R4 ;  /* 0x0000001fff257819 */ /* 0x000fe20000011404 */
[----:B------:R-:W-:Y:S01]  /*3ff0*/  ULDC.64 UR6, c[0x0][0x5d0] ;  /* 0x0001740000067ab9 */ /* 0x000fe20000000a00 */
[----:B------:R-:W-:Y:S01]  /*4000*/  ISETP.GE.AND P0, PT, R34, UR8, PT ;  /* 0x0000000822007c0c */ /* 0x000fe2000bf06270 */
[----:B-1----:R-:W-:Y:S01]  /*4010*/  IMAD.WIDE.U32 R26, R4, UR6, R24 ;  /* 0x00000006041a7c25 */ /* 0x002fe2000f8e0018 */
[----:B------:R-:W-:Y:S02]  /*4020*/  SHF.R.S32.HI R36, RZ, 0x1f, R35 ;  /* 0x0000001fff247819 */ /* 0x000fe40000011423 */
[----:B------:R-:W-:Y:S01]  /*4030*/  ISETP.GE.OR P0, PT, R35, R33, P0 ;  /* 0x000000212300720c */ /* 0x000fe20000706670 */
[----:B------:R-:W-:Y:S01]  /*4040*/  IMAD R5, R37, UR6, RZ ;  /* 0x0000000625057c24 */ /* 0x000fe2000f8e02ff */
[----:B------:R-:W-:-:S03]  /*4050*/  IADD3 R28, P1, R35, R26, RZ ;  /* 0x0000001a231c7210 */ /* 0x000fc60007f3e0ff */
[----:B------:R-:W-:-:S05]  /*4060*/  IMAD R5, R4, UR7, R5 ;  /* 0x0000000704057c24 */ /* 0x000fca000f8e0205 */
[----:B------:R-:W-:-:S03]  /*4070*/  IADD3.X R29, R36, R27, R5, P1, !PT ;  /* 0x0000001b241d7210 */ /* 0x000fc60000ffe405 */
[----:B------:R-:W-:Y:S05]  /*4080*/  @P0 BRA `(.L_x_39) ;  /* 0x0000006800380947 */ /* 0x000fea0003800000 */
[----:B------:R-:W1:Y:S01]  /*4090*/  LDC.64 R26, c[0x0][0x5c8] ;  /* 0x00017200ff1a7b82 */ /* 0x000e620000000a00 */
[----:B------:R-:W-:Y:S01]  /*40a0*/  IMAD.WIDE R30, R6, 0x40, R164 ;  /* 0x00000040061e7825 */ /* 0x000fe200078e02a4 */
[----:B------:R-:W-:Y:S01]  /*40b0*/  ULDC.64 UR6, c[0x0][0x5c0] ;  /* 0x0001700000067ab9 */ /* 0x000fe20000000a00 */
[----:B------:R-:W-:Y:S02]  /*40c0*/  BSSY B0, `(.L_x_39) ;  /* 0x000068a000007945 */ /* 0x000fe40003800000 */
[----:B------:R-:W-:Y:S02]  /*40d0*/  IMAD R6, R14, -0x2, R33 ;  /* 0xfffffffe0e067824 */ /* 0x000fe400078e0221 */
[----:B------:R-:W-:Y:S02]  /*40e0*/  IMAD.IADD R34, R17, 0x1, -R34 ;  /* 0x0000000111227824 */ /* 0x000fe400078e0a22 */
[----:B------:R-:W-:Y:S02]  /*40f0*/  IMAD.IADD R6, R6, 0x1, -R35 ;  /* 0x0000000106067824 */ /* 0x000fe400078e0a23 */
[----:B-1----:R-:W-:-:S02]  /*4100*/  IMAD R5, R31, R26, RZ ;  /* 0x0000001a1f057224 */ /* 0x002fc400078e02ff */
[----:B------:R-:W-:-:S04]  /*4110*/  IMAD.WIDE.U32 R28, R30, R26, R28 ;  /* 0x0000001a1e1c7225 */ /* 0x000fc800078e001c */
[----:B------:R-:W-:Y:S01]  /*4120*/  IMAD R5, R30, R27, R5 ;  /* 0x0000001b1e057224 */ /* 0x000fe200078e0205 */
[----:B------:R-:W-:Y:S02]  /*4130*/  LEA R32, P0, R26, R28, 0x3 ;  /* 0x0000001c1a207211 */ /* 0x000fe400078018ff */
[----:B------:R-:W-:Y:S01]  /*4140*/  IADD3 R28, P1, R28, UR6, RZ ;  /* 0x000000061c1c7c10 */ /* 0x000fe2000ff3e0ff */
[----:B------:R-:W-:Y:S01]  /*4150*/  IMAD.IADD R5, R29, 0x1, R5 ;  /* 0x000000011d057824 */ /* 0x000fe200078e0205 */
[----:B------:R-:W-:-:S04]  /*4160*/  IADD3 R32, P3, R32, UR6, RZ ;  /* 0x0000000620207c10 */ /* 0x000fc8000ff7e0ff */
[----:B------:R-:W-:Y:S02]  /*4170*/  LEA.HI.X R26, R26, R5, R27, 0x3, P0 ;  /* 0x000000051a1a7211 */ /* 0x000fe400000f1c1b */
[----:B---3-5:R-:W-:Y:S02]  /*4180*/  FSETP.NEU.AND P0, PT, R10, RZ, PT ;  /* 0x000000ff0a00720b */ /* 0x028fe40003f0d000 */
[----:B------:R-:W-:Y:S02]  /*4190*/  IADD3.X R29, R5, UR7, RZ, P1, !PT ;  /* 0x00000007051d7c10 */ /* 0x000fe40008ffe4ff */
[----:B------:R-:W-:-:S09]  /*41a0*/  IADD3.X R33, R26, UR7, RZ, P3, !PT ;  /* 0x000000071a217c10 */ /* 0x000fd20009ffe4ff */
[----:B------:R-:W-:Y:S05]  /*41b0*/  @!P0 BRA `(.L_x_40) ;  /* 0x0000004c00e08947 */ /* 0x000fea0003800000 */
[----:B------:R-:W-:Y:S01]  /*41c0*/  ULDC.64 UR6, c[0x0][0x5b8] ;  /* 0x00016e0000067ab9 */ /* 0x000fe20000000a00 */
[----:B------:R-:W-:Y:S01]  /*41d0*/  ULDC.64 UR16, c[0x0][0x5a8] ;  /* 0x00016a0000107ab9 */ /* 0x000fe20000000a00 */
[----:B------:R-:W-:Y:S01]  /*41e0*/  IMAD.WIDE.U32 R24, R4, UR6, R24 ;  /* 0x0000000604187c25 */ /* 0x000fe2000f8e0018 */
[----:B------:R-:W-:Y:S01]  /*41f0*/  BSSY B1, `(.L_x_41) ;  /* 0x0000010000017945 */ /* 0x000fe20003800000 */
[----:B------:R-:W-:Y:S02]  /*4200*/  PRMT R26, RZ, 0x7610, R26 ;  /* 0x00007610ff1a7816 */ /* 0x000fe4000000001a */
[----:B------:R-:W-:-:S04]  /*4210*/  IMAD R5, R37, UR6, RZ ;  /* 0x0000000625057c24 */ /* 0x000fc8000f8e02ff */
[----:B------:R-:W-:Y:S01]  /*4220*/  IMAD R5, R4, UR7, R5 ;  /* 0x0000000704057c24 */ /* 0x000fe2000f8e0205 */
[----:B------:R-:W-:Y:S01]  /*4230*/  IADD3 R4, P0, R35, R24, RZ ;  /* 0x0000001823047210 */ /* 0x000fe20007f1e0ff */
[----:B------:R-:W-:Y:S02]  /*4240*/  ULDC.64 UR6, c[0x0][0x5b0] ;  /* 0x00016c0000067ab9 */ /* 0x000fe40000000a00 */
[----:B------:R-:W-:Y:S01]  /*4250*/  IMAD R27, R31, UR6, RZ ;  /* 0x000000061f1b7c24 */ /* 0x000fe2000f8e02ff */
[----:B------:R-:W-:Y:S02]  /*4260*/  IADD3.X R5, R36, R25, R5, P0, !PT ;  /* 0x0000001924057210 */ /* 0x000fe400007fe405 */
[----:B------:R-:W-:Y:S01]  /*4270*/  ISETP.GE.AND P0, PT, R34, 0x1, PT ;  /* 0x000000012200780c */ /* 0x000fe20003f06270 */
[C---:B------:R-:W-:Y:S02]  /*4280*/  IMAD R27, R30.reuse, UR7, R27 ;  /* 0x000000071e1b7c24 */ /* 0x040fe4000f8e021b */
[----:B------:R-:W-:Y:S01]  /*4290*/  IMAD.WIDE.U32 R24, R30, UR6, R4 ;  /* 0x000000061e187c25 */ /* 0x000fe2000f8e0004 */
[----:B------:R-:W-:-:S02]  /*42a0*/  ISETP.LT.OR P4, PT, R6, 0x1, !P0 ;  /* 0x000000010600780c */ /* 0x000fc40004781670 */
[----:B------:R-:W-:-:S04]  /*42b0*/  IADD3 R24, P1, R24, UR16, RZ ;  /* 0x0000001018187c10 */ /* 0x000fc8000ff3e0ff */
[----:B------:R-:W-:-:S07]  /*42c0*/  IADD3.X R25, R25, UR17, R27, P1, !PT ;  /* 0x0000001119197c10 */ /* 0x000fce0008ffe41b */
[----:B------:R-:W-:Y:S05]  /*42d0*/  @P4 BRA `(.L_x_42) ;  /* 0x0000000000044947 */ /* 0x000fea0003800000 */
[----:B------:R1:W5:Y:S02]  /*42e0*/  LDG.E.U8 R26, desc[UR14][R24.64] ;  /* 0x0000000e181a7981 */ /* 0x000364000c1e1100 */
.L_x_42:
[----:B------:R-:W-:Y:S05]  /*42f0*/  BSYNC B1 ;  /* 0x0000000000017941 */ /* 0x000fea0003800000 */
.L_x_41:
[----:B-----5:R-:W-:Y:S01]  /*4300*/  LOP3.LUT R26, R26, 0xff, RZ, 0xc0, !PT ;  /* 0x000000ff1a1a7812 */ /* 0x020fe200078ec0ff */
[----:B------:R-:W-:Y:S01]  /*4310*/  BSSY B1, `(.L_x_43) ;  /* 0x000000b000017945 */ /* 0x000fe20003800000 */
[----:B------:R-:W-:Y:S02]  /*4320*/  ISETP.LT.OR P3, PT, R6, 0x2, !P0 ;  /* 0x000000020600780c */ /* 0x000fe40004761670 */
[----:B------:R-:W-:-:S05]  /*4330*/  F2FP.F16.E4M3.UNPACK_B R26, R26 ;  /* 0x0000001aff1a723e */ /* 0x000fca00020006ff */
[----:B------:R-:W-:-:S05]  /*4340*/  HADD2.F32 R27, -RZ, R26.H0_H0 ;  /* 0x2000001aff1b7230 */ /* 0x000fca0000004100 */
[----:B------:R-:W-:-:S04]  /*4350*/  FMUL R26, R27, R10 ;  /* 0x0000000a1b1a7220 */ /* 0x000fc80000400000 */
[----:B--2---:R-:W-:-:S05]  /*4360*/  FFMA R26, R211, R11, R26 ;  /* 0x0000000bd31a7223 */ /* 0x004fca000000001a */
[----:B------:R-:W-:Y:S02]  /*4370*/  F2FP.SATFINITE.E4M3.F32.PACK_AB_MERGE_C R27, RZ, R26, RZ ;  /* 0x0000001aff1b723e */ /* 0x000fe400048070ff */
[----:B------:R-:W-:-:S03]  /*4380*/  PRMT R26, RZ, 0x7610, R26 ;  /* 0x00007610ff1a7816 */ /* 0x000fc6000000001a */
[----:B------:R2:W-:Y:S01]  /*4390*/  @!P4 STG.E.U8 desc[UR14][R28.64], R27 ;  /* 0x0000001b1c00c986 */ /* 0x0005e2000c10110e */
[----:B------:R-:W-:Y:S05]  /*43a0*/  @P3 BRA `(.L_x_44) ;  /* 0x0000000000043947 */ /* 0x000fea0003800000 */
[----:B------:R3:W5:Y:S02]  /*43b0*/  LDG.E.U8 R26, desc[UR14][R24.64+0x1] ;  /* 0x0000010e181a7981 */ /* 0x000764000c1e1100 */
.L_x_44:
[----:B------:R-:W-:Y:S05]  /*43c0*/  BSYNC B1 ;  /* 0x0000000000017941 */ /* 0x000fea0003800000 */
.L_x_43:
[----:B-----5:R-:W-:Y:S01]  /*43d0*/  LOP3.LUT R26, R26, 0xff, RZ, 0xc0, !PT ;  /* 0x000000ff1a1a7812 */ /* 0x020fe200078ec0ff */
[----:B------:R-:W-:Y:S01]  /*43e0*/  BSSY B1, `(.L_x_45) ;  /* 0x0000013000017945 */ /* 0x000fe20003800000 */
[----:B------:R-:W-:Y:S02]  /*43f0*/  IADD3 R35, P1, R30, 0x8, RZ ;  /* 0x000000081e237810 */ /* 0x000fe40007f3e0ff */
[----:B------:R-:W-:-:S03]  /*4400*/  F2FP.F16.E4M3.UNPACK_B R26, R26 ;  /* 0x0000001aff1a723e */ /* 0x000fc600020006ff */
[----:B------:R-:W-:Y:S01]  /*4410*/  IMAD.X R30, RZ, RZ, R31, P1 ;  /* 0x000000ffff1e7224 */ /* 0x000fe200008e061f */
[----:B------:R-:W-:Y:S01]  /*4420*/  ISETP.GE.AND P1, PT, R34, 0x9, PT ;  /* 0x000000092200780c */ /* 0x000fe20003f26270 */
[----:B--2---:R-:W-:Y:S01]  /*4430*/  HADD2.F32 R27, -RZ, R26.H0_H0 ;  /* 0x2000001aff1b7230 */ /* 0x004fe20000004100 */
[----:B------:R-:W-:Y:S01]  /*4440*/  PRMT R26, RZ, 0x7610, R26 ;  /* 0x00007610ff1a7816 */ /* 0x000fe2000000001a */
[----:B------:R-:W-:Y:S01]  /*4450*/  IMAD R30, R30, UR6, RZ ;  /* 0x000000061e1e7c24 */ /* 0x000fe2000f8e02ff */
[----:B------:R-:W-:Y:S01]  /*4460*/  ISETP.LT.OR P5, PT, R6, 0x1, !P1 ;  /* 0x000000010600780c */ /* 0x000fe20004fa1670 */
[----:B------:R-:W-:-:S04]  /*4470*/  IMAD.WIDE.U32 R4, R35, UR6, R4 ;  /* 0x0000000623047c25 */ /* 0x000fc8000f8e0004 */
[----:B------:R-:W-:Y:S01]  /*4480*/  FMUL R27, R27, R10 ;  /* 0x0000000a1b1b7220 */ /* 0x000fe20000400000 */
[----:B------:R-:W-:-:S03]  /*4490*/  IMAD R35, R35, UR7, R30 ;  /* 0x0000000723237c24 */ /* 0x000fc6000f8e021e */
[----:B------:R-:W-:Y:S01]  /*44a0*/  FFMA R27, R210, R11, R27 ;  /* 0x0000000bd21b7223 */ /* 0x000fe2000000001b */
[----:B------:R-:W-:-:S04]  /*44b0*/  IADD3 R4, P4, R4, UR16, RZ ;  /* 0x0000001004047c10 */ /* 0x000fc8000ff9e0ff */
[----:B------:R-:W-:Y:S02]  /*44c0*/  F2FP.SATFINITE.E4M3.F32.PACK_AB_MERGE_C R27, RZ, R27, RZ ;  /* 0x0000001bff1b723e */ /* 0x000fe400048070ff */
[----:B------:R-:W-:-:S03]  /*44d0*/  IADD3.X R5, R5, UR17, R35, P4, !PT ;  /* 0x0000001105057c10 */ /* 0x000fc6000a7fe423 */
[----:B------:R2:W-:Y:S01]  /*44e0*/  @!P3 STG.E.U8 desc[UR14][R28.64+0x1], R27 ;  /* 0x0000011b1c00b986 */ /* 0x0005e2000c10110e */
[----:B------:R-:W-:Y:S05]  /*44f0*/  @P5 BRA `(.L_x_46) ;  /* 0x0000000000045947 */ /* 0x000fea0003800000 */
[----:B------:R4:W5:Y:S02]  /*4500*/  LDG.E.U8 R26, desc[UR14][R4.64] ;  /* 0x0000000e041a7981 */ /* 0x000964000c1e1100 */
.L_x_46:
[----:B------:R-:W-:Y:S05]  /*4510*/  BSYNC B1 ;  /* 0x0000000000017941 */ /* 0x000fea0003800000 */
.L_x_45:
[----:B-----5:R-:W-:Y:S01]  /*4520*/  LOP3.LUT R26, R26, 0xff, RZ, 0xc0, !PT ;  /* 0x000000ff1a1a7812 */ /* 0x020fe200078ec0ff */
[----:B------:R-:W-:Y:S01]  /*4530*/  BSSY B1, `(.L_x_47) ;  /* 0x000000b000017945 */ /* 0x000fe20003800000 */
[----:B------:R-:W-:Y:S02]  /*4540*/  ISETP.LT.OR P3, PT, R6, 0x2, !P1 ;  /* 0x000000020600780c */ /* 0x000fe40004f61670 */
[----:B------:R-:W-:-:S05]  /*4550*/  F2FP.F16.E4M3.UNPACK_B R26, R26 ;  /* 0x0000001aff1a723e */ /* 0x000fca00020006ff */
[----:B--2---:R-:W-:-:S05]  /*4560*/  HADD2.F32 R27, -RZ, R26.H0_H0 ;  /* 0x2000001aff1b7230 */ /* 0x004fca0000004100 */
[----:B------:R-:W-:-:S04]  /*4570*/  FMUL R26, R27, R10 ;  /* 0x0000000a1b1a7220 */ /* 0x000fc80000400000 */
[----:B------:R-:W-:-:S05]  /*4580*/  FFMA R26, R209, R11, R26 ;  /* 0x0000000bd11a7223 */ /* 0x000fca000000001a */
[----:B------:R-:W-:Y:S02]  /*4590*/  F2FP.SATFINITE.E4M3.F32.PACK_AB_MERGE_C R27, RZ, R26, RZ ;  /* 0x0000001aff1b723e */ /* 0x000fe400048070ff */
[----:B------:R-:W-:-:S03]  /*45a0*/  PRMT R26, RZ, 0x7610, R26 ;  /* 0x00007610ff1a7816 */ /* 0x000fc6000000001a */
[----:B------:R2:W-:Y:S01]  /*45b0*/  @!P5 STG.E.U8 desc[UR14][R32.64], R27 ;  /* 0x0000001b2000d986 */ /* 0x0005e2000c10110e */
[----:B------:R-:W-:Y:S05]  /*45c0*/  @P3 BRA `(.L_x_48) ;  /* 0x0000000000043947 */ /* 0x000fea0003800000 */
[----:B------:R0:W5:Y:S02]  /*45d0*/  LDG.E.U8 R26, desc[UR14][R4.64+0x1] ;  /* 0x0000010e041a7981 */ /* 0x000164000c1e1100 */
.L_x_48:
[----:B------:R-:W-:Y:S05]  /*45e0*/  BSYNC B1 ;  /* 0x0000000000017941 */ /* 0x000fea0003800000 */
.L_x_47:
[----:B-----5:R-:W-:Y:S01]  /*45f0*/  LOP3.LUT R26, R26, 0xff, RZ, 0xc0, !PT ;  /* 0x000000ff1a1a7812 */ /* 0x020fe200078ec0ff */
[----:B------:R-:W-:Y:S01]  /*4600*/  BSSY B1, `(.L_x_49) ;  /* 0x000000b000017945 */ /* 0x000fe20003800000 */
[----:B------:R-:W-:Y:S02]  /*4610*/  ISETP.LT.OR P4, PT, R6, 0x9, !P0 ;  /* 0x000000090600780c */ /* 0x000fe40004781670 */
[----:B------:R-:W-:-:S05]  /*4620*/  F2FP.F16.E4M3.UNPACK_B R26, R26 ;  /* 0x0000001aff1a723e */ /* 0x000fca00020006ff */
[----:B--2---:R-:W-:Y:S01]  /*4630*/  HADD2.F32 R27, -RZ, R26.H0_H0 ;  /* 0x2000001aff1b7230 */ /* 0x004fe20000004100 */
[----:B------:R-:W-:-:S04]  /*4640*/  PRMT R26, RZ, 0x7610, R26 ;  /* 0x00007610ff1a7816 */ /* 0x000fc8000000001a */
[----:B------:R-:W-:-:S04]  /*4650*/  FMUL R27, R27, R10 ;  /* 0x0000000a1b1b7220 */ /* 0x000fc80000400000 */
[----:B------:R-:W-:-:S05]  /*4660*/  FFMA R27, R208, R11, R27 ;  /* 0x0000000bd01b7223 */ /* 0x000fca000000001b */
[----:B------:R-:W-:-:S05]  /*4670*/  F2FP.SATFINITE.E4M3.F32.PACK_AB_MERGE_C R27, RZ, R27, RZ ;  /* 0x0000001bff1b723e */ /* 0x000fca00048070ff */
[----:B------:R2:W-:Y:S01]  /*4680*/  @!P3 STG.E.U8 desc[UR14][R32.64+0x1], R27 ;  /* 0x0000011b2000b986 */ /* 0x0005e2000c10110e */
[----:B------:R-:W-:Y:S05]  /*4690*/  @P4 BRA `(.L_x_50) ;  /* 0x0000000000044947 */ /* 0x000fea0003800000 */
[----:B------:R0:W5:Y:S02]  /*46a0*/  LDG.E.U8 R26, desc[UR14][R24.64+0x8] ;  /* 0x0000080e181a7981 */ /* 0x000164000c1e1100 */
.L_x_50:
[----:B------:R-:W-:Y:S05]  /*46b0*/  BSYNC B1 ;  /* 0x0000000000017941 */ /* 0x000fea0003800000 */
.L_x_49:
        /* <DEDUP_REMOVED lines=12> */
.L_x_52:
[----:B------:R-:W-:Y:S05]  /*4780*/  BSYNC B1 ;  /* 0x0000000000017941 */ /* 0x000fea0003800000 */
.L_x_51:
        /* <DEDUP_REMOVED lines=12> */
.L_x_54:
[----:B------:R-:W-:Y:S05]  /*4850*/  BSYNC B1 ;  /* 0x0000000000017941 */ /* 0x000fea0003800000 */
.L_x_53:
        /* <DEDUP_REMOVED lines=12> */
.L_x_56:
[----:B------:R-:W-:Y:S05]  /*4920*/  BSYNC B1 ;  /* 0x0000000000017941 */ /* 0x000fea0003800000 */
.L_x_55:
        /* <DEDUP_REMOVED lines=12> */
.L_x_58:
[----:B------:R-:W-:Y:S05]  /*49f0*/  BSYNC B1 ;  /* 0x0000000000017941 */ /* 0x000fea0003800000 */
.L_x_57:
        /* <DEDUP_REMOVED lines=12> */
.L_x_60:
[----:B------:R-:W-:Y:S05]  /*4ac0*/  BSYNC B1 ;  /* 0x0000000000017941 */ /* 0x000fea0003800000 */
.L_x_59:
        /* <DEDUP_REMOVED lines=12> */
.L_x_62:
[----:B------:R-:W-:Y:S05]  /*4b90*/  BSYNC B1 ;  /* 0x0000000000017941 */ /* 0x000fea0003800000 */
.L_x_61:
        /* <DEDUP_REMOVED lines=12> */
.L_x_64:
[----:B------:R-:W-:Y:S05]  /*4c60*/  BSYNC B1 ;  /* 0x0000000000017941 */ /* 0x000fea0003800000 */
.L_x_63:
        /* <DEDUP_REMOVED lines=12> */
.L_x_66:
[----:B------:R-:W-:Y:S05]  /*4d30*/  BSYNC B1 ;  /* 0x0000000000017941 */ /* 0x000fea0003800000 */
.L_x_65:
        /* <DEDUP_REMOVED lines=12> */
.L_x_68:
[----:B------:R-:W-:Y:S05]  /*4e00*/  BSYNC B1 ;  /* 0x0000000000017941 */ /* 0x000fea0003800000 */
.L_x_67:
        /* <DEDUP_REMOVED lines=12> */
.L_x_70:
[----:B------:R-:W-:Y:S05]  /*4ed0*/  BSYNC B1 ;  /* 0x0000000000017941 */ /* 0x000fea0003800000 */
.L_x_69:
        /* <DEDUP_REMOVED lines=12> */
.L_x_72:
[----:B------:R-:W-:Y:S05]  /*4fa0*/  BSYNC B1 ;  /* 0x0000000000017941 */ /* 0x000fea0003800000 */
.L_x_71:
        /* <DEDUP_REMOVED lines=12> */
.L_x_74:
[----:B------:R-:W-:Y:S05]  /*5070*/  BSYNC B1 ;  /* 0x0000000000017941 */ /* 0x000fea0003800000 */
.L_x_73:
        /* <DEDUP_REMOVED lines=12> */
.L_x_76:
[----:B------:R-:W-:Y:S05]  /*5140*/  BSYNC B1 ;  /* 0x0000000000017941 */ /* 0x000fea0003800000 */
.L_x_75:
        /* <DEDUP_REMOVED lines=12> */
.L_x_78:
[----:B------:R-:W-:Y:S05]  /*5210*/  BSYNC B1 ;  /* 0x0000000000017941 */ /* 0x000fea0003800000 */
.L_x_77:
        /* <DEDUP_REMOVED lines=12> */
.L_x_80:
[----:B------:R-:W-:Y:S05]  /*52e0*/  BSYNC B1 ;  /* 0x0000000000017941 */ /* 0x000fea0003800000 */
.L_x_79:
        /* <DEDUP_REMOVED lines=12> */
.L_x_82:
[----:B------:R-:W-:Y:S05]  /*53b0*/  BSYNC B1 ;  /* 0x0000000000017941 */ /* 0x000fea0003800000 */
.L_x_81:
        /* <DEDUP_REMOVED lines=12> */
.L_x_84:
[----:B------:R-:W-:Y:S05]  /*5480*/  BSYNC B1 ;  /* 0x0000000000017941 */ /* 0x000fea0003800000 */
.L_x_83:
        /* <DEDUP_REMOVED lines=12> */
.L_x_86:
[----:B------:R-:W-:Y:S05]  /*5550*/  BSYNC B1 ;  /* 0x0000000000017941 */ /* 0x000fea0003800000 */
.L_x_85:
        /* <DEDUP_REMOVED lines=12> */
.L_x_88:
[----:B------:R-:W-:Y:S05]  /*5620*/  BSYNC B1 ;  /* 0x0000000000017941 */ /* 0x000fea0003800000 */
.L_x_87:
        /* <DEDUP_REMOVED lines=12> */
.L_x_90:
[----:B------:R-:W-:Y:S05]  /*56f0*/  BSYNC B1 ;  /* 0x0000000000017941 */ /* 0x000fea0003800000 */
.L_x_89:
        /* <DEDUP_REMOVED lines=12> */
.L_x_92:
[----:B------:R-:W-:Y:S05]  /*57c0*/  BSYNC B1 ;  /* 0x0000000000017941 */ /* 0x000fea0003800000 */
.L_x_91:
        /* <DEDUP_REMOVED lines=12> */
.L_x_94:
[----:B------:R-:W-:Y:S05]  /*5890*/  BSYNC B1 ;  /* 0x0000000000017941 */ /* 0x000fea0003800000 */
.L_x_93:
        /* <DEDUP_REMOVED lines=12> */
.L_x_96:
[----:B------:R-:W-:Y:S05]  /*5960*/  BSYNC B1 ;  /* 0x0000000000017941 */ /* 0x000fea0003800000 */
.L_x_95:
        /* <DEDUP_REMOVED lines=12> */
.L_x_98:
[----:B------:R-:W-:Y:S05]  /*5a30*/  BSYNC B1 ;  /* 0x0000000000017941 */ /* 0x000fea0003800000 */
.L_x_97:
        /* <DEDUP_REMOVED lines=12> */
.L_x_100:
[----:B------:R-:W-:Y:S05]  /*5b00*/  BSYNC B1 ;  /* 0x0000000000017941 */ /* 0x000fea0003800000 */
.L_x_99:
        /* <DEDUP_REMOVED lines=12> */
.L_x_102:
[----:B------:R-:W-:Y:S05]  /*5bd0*/  BSYNC B1 ;  /* 0x0000000000017941 */ /* 0x000fea0003800000 */
.L_x_101:
        /* <DEDUP_REMOVED lines=12> */
.L_x_104:
[----:B------:R-:W-:Y:S05]  /*5ca0*/  BSYNC B1 ;  /* 0x0000000000017941 */ /* 0x000fea0003800000 */
.L_x_103:
        /* <DEDUP_REMOVED lines=12> */
.L_x_106:
[----:B------:R-:W-:Y:S05]  /*5d70*/  BSYNC B1 ;  /* 0x0000000000017941 */ /* 0x000fea0003800000 */
.L_x_105:
        /* <DEDUP_REMOVED lines=12> */
.L_x_108:
[----:B------:R-:W-:Y:S05]  /*5e40*/  BSYNC B1 ;  /* 0x0000000000017941 */ /* 0x000fea0003800000 */
.L_x_107:
        /* <DEDUP_REMOVED lines=12> */
.L_x_110:
[----:B------:R-:W-:Y:S05]  /*5f10*/  BSYNC B1 ;  /* 0x0000000000017941 */ /* 0x000fea0003800000 */
.L_x_109:
        /* <DEDUP_REMOVED lines=12> */
.L_x_112:
[----:B------:R-:W-:Y:S05]  /*5fe0*/  BSYNC B1 ;  /* 0x0000000000017941 */ /* 0x000fea0003800000 */
.L_x_111:
        /* <DEDUP_REMOVED lines=12> */
.L_x_114:
[----:B------:R-:W-:Y:S05]  /*60b0*/  BSYNC B1 ;  /* 0x0000000000017941 */ /* 0x000fea0003800000 */
.L_x_113:
        /* <DEDUP_REMOVED lines=12> */
.L_x_116:
[----:B------:R-:W-:Y:S05]  /*6180*/  BSYNC B1 ;  /* 0x0000000000017941 */ /* 0x000fea0003800000 */
.L_x_115:
        /* <DEDUP_REMOVED lines=12> */
.L_x_118:
[----:B------:R-:W-:Y:S05]  /*6250*/  BSYNC B1 ;  /* 0x0000000000017941 */ /* 0x000fea0003800000 */
.L_x_117:
        /* <DEDUP_REMOVED lines=12> */
.L_x_120:
[----:B------:R-:W-:Y:S05]  /*6320*/  BSYNC B1 ;  /* 0x0000000000017941 */ /* 0x000fea0003800000 */
.L_x_119:
        /* <DEDUP_REMOVED lines=12> */
.L_x_122:
[----:B------:R-:W-:Y:S05]  /*63f0*/  BSYNC B1 ;  /* 0x0000000000017941 */ /* 0x000fea0003800000 */
.L_x_121:
        /* <DEDUP_REMOVED lines=12> */
.L_x_124:
[----:B------:R-:W-:Y:S05]  /*64c0*/  BSYNC B1 ;  /* 0x0000000000017941 */ /* 0x000fea0003800000 */
.L_x_123:
        /* <DEDUP_REMOVED lines=12> */
.L_x_126:
[----:B------:R-:W-:Y:S05]  /*6590*/  BSYNC B1 ;  /* 0x0000000000017941 */ /* 0x000fea0003800000 */
.L_x_125:
        /* <DEDUP_REMOVED lines=12> */
.L_x_128:
[----:B------:R-:W-:Y:S05]  /*6660*/  BSYNC B1 ;  /* 0x0000000000017941 */ /* 0x000fea0003800000 */
.L_x_127:
        /* <DEDUP_REMOVED lines=12> */
.L_x_130:
[----:B------:R-:W-:Y:S05]  /*6730*/  BSYNC B1 ;  /* 0x0000000000017941 */ /* 0x000fea0003800000 */
.L_x_129:
        /* <DEDUP_REMOVED lines=12> */
.L_x_132:
[----:B------:R-:W-:Y:S05]  /*6800*/  BSYNC B1 ;  /* 0x0000000000017941 */ /* 0x000fea0003800000 */
.L_x_131:
        /* <DEDUP_REMOVED lines=12> */
.L_x_134:
[----:B------:R-:W-:Y:S05]  /*68d0*/  BSYNC B1 ;  /* 0x0000000000017941 */ /* 0x000fea0003800000 */
.L_x_133:
        /* <DEDUP_REMOVED lines=12> */
.L_x_136:
[----:B------:R-:W-:Y:S05]  /*69a0*/  BSYNC B1 ;  /* 0x0000000000017941 */ /* 0x000fea0003800000 */
.L_x_135:
        /* <DEDUP_REMOVED lines=12> */
.L_x_138:
[----:B------:R-:W-:Y:S05]  /*6a70*/  BSYNC B1 ;  /* 0x0000000000017941 */ /* 0x000fea0003800000 */
.L_x_137:
        /* <DEDUP_REMOVED lines=12> */
.L_x_140:
[----:B------:R-:W-:Y:S05]  /*6b40*/  BSYNC B1 ;  /* 0x0000000000017941 */ /* 0x000fea0003800000 */
.L_x_139:
        /* <DEDUP_REMOVED lines=12> */
.L_x_142:
[----:B------:R-:W-:Y:S05]  /*6c10*/  BSYNC B1 ;  /* 0x0000000000017941 */ /* 0x000fea0003800000 */
.L_x_141:
        /* <DEDUP_REMOVED lines=12> */
.L_x_144:
[----:B------:R-:W-:Y:S05]  /*6ce0*/  BSYNC B1 ;  /* 0x0000000000017941 */ /* 0x000fea0003800000 */
.L_x_143:
        /* <DEDUP_REMOVED lines=12> */
.L_x_146:
[----:B------:R-:W-:Y:S05]  /*6db0*/  BSYNC B1 ;  /* 0x0000000000017941 */ /* 0x000fea0003800000 */
.L_x_145:
        /* <DEDUP_REMOVED lines=12> */
.L_x_148:
[----:B------:R-:W-:Y:S05]  /*6e80*/  BSYNC B1 ;  /* 0x0000000000017941 */ /* 0x000fea0003800000 */
.L_x_147:
        /* <DEDUP_REMOVED lines=12> */
.L_x_150:
[----:B------:R-:W-:Y:S05]  /*6f50*/  BSYNC B1 ;  /* 0x0000000000017941 */ /* 0x000fea0003800000 */
.L_x_149:
        /* <DEDUP_REMOVED lines=12> */
.L_x_152:
[----:B------:R-:W-:Y:S05]  /*7020*/  BSYNC B1 ;  /* 0x0000000000017941 */ /* 0x000fea0003800000 */
.L_x_151:
        /* <DEDUP_REMOVED lines=12> */
.L_x_154:
[----:B------:R-:W-:Y:S05]  /*70f0*/  BSYNC B1 ;  /* 0x0000000000017941 */ /* 0x000fea0003800000 */
.L_x_153:
        /* <DEDUP_REMOVED lines=12> */
.L_x_156:
[----:B------:R-:W-:Y:S05]  /*71c0*/  BSYNC B1 ;  /* 0x0000000000017941 */ /* 0x000fea0003800000 */
.L_x_155:
        /* <DEDUP_REMOVED lines=12> */
.L_x_158:
[----:B------:R-:W-:Y:S05]  /*7290*/  BSYNC B1 ;  /* 0x0000000000017941 */ /* 0x000fea0003800000 */
.L_x_157:
        /* <DEDUP_REMOVED lines=12> */
.L_x_160:
[----:B------:R-:W-:Y:S05]  /*7360*/  BSYNC B1 ;  /* 0x0000000000017941 */ /* 0x000fea0003800000 */
.L_x_159:
        /* <DEDUP_REMOVED lines=12> */
.L_x_162:
[----:B------:R-:W-:Y:S05]  /*7430*/  BSYNC B1 ;  /* 0x0000000000017941 */ /* 0x000fea0003800000 */
.L_x_161:
        /* <DEDUP_REMOVED lines=12> */
.L_x_164:
[----:B------:R-:W-:Y:S05]  /*7500*/  BSYNC B1 ;  /* 0x0000000000017941 */ /* 0x000fea0003800000 */
.L_x_163:
        /* <DEDUP_REMOVED lines=12> */
.L_x_166:
[----:B------:R-:W-:Y:S05]  /*75d0*/  BSYNC B1 ;  /* 0x0000000000017941 */ /* 0x000fea0003800000 */
.L_x_165:
        /* <DEDUP_REMOVED lines=12> */
.L_x_168:
[----:B------:R-:W-:Y:S05]  /*76a0*/  BSYNC B1 ;  /* 0x0000000000017941 */ /* 0x000fea0003800000 */
.L_x_167:
        /* <DEDUP_REMOVED lines=12> */
.L_x_170:
[----:B------:R-:W-:Y:S05]  /*7770*/  BSYNC B1 ;  /* 0x0000000000017941 */ /* 0x000fea0003800000 */
.L_x_169:
        /* <DEDUP_REMOVED lines=12> */
.L_x_172:
[----:B------:R-:W-:Y:S05]  /*7840*/  BSYNC B1 ;  /* 0x0000000000017941 */ /* 0x000fea0003800000 */
.L_x_171:
        /* <DEDUP_REMOVED lines=12> */
.L_x_174:
[----:B------:R-:W-:Y:S05]  /*7910*/  BSYNC B1 ;  /* 0x0000000000017941 */ /* 0x000fea0003800000 */
.L_x_173:
        /* <DEDUP_REMOVED lines=12> */
.L_x_176:
[----:B------:R-:W-:Y:S05]  /*79e0*/  BSYNC B1 ;  /* 0x0000000000017941 */ /* 0x000fea0003800000 */
.L_x_175:
        /* <DEDUP_REMOVED lines=12> */
.L_x_178:
[----:B------:R-:W-:Y:S05]  /*7ab0*/  BSYNC B1 ;  /* 0x0000000000017941 */ /* 0x000fea0003800000 */
.L_x_177:
        /* <DEDUP_REMOVED lines=12> */
.L_x_180:
[----:B------:R-:W-:Y:S05]  /*7b80*/  BSYNC B1 ;  /* 0x0000000000017941 */ /* 0x000fea0003800000 */
.L_x_179:
        /* <DEDUP_REMOVED lines=12> */
.L_x_182:
[----:B------:R-:W-:Y:S05]  /*7c50*/  BSYNC B1 ;  /* 0x0000000000017941 */ /* 0x000fea0003800000 */
.L_x_181:
        /* <DEDUP_REMOVED lines=12> */
.L_x_184:
[----:B------:R-:W-:Y:S05]  /*7d20*/  BSYNC B1 ;  /* 0x0000000000017941 */ /* 0x000fea0003800000 */
.L_x_183:
        /* <DEDUP_REMOVED lines=12> */
.L_x_186:
[----:B------:R-:W-:Y:S05]  /*7df0*/  BSYNC B1 ;  /* 0x0000000000017941 */ /* 0x000fea0003800000 */
.L_x_185:
        /* <DEDUP_REMOVED lines=12> */
.L_x_188:
[----:B------:R-:W-:Y:S05]  /*7ec0*/  BSYNC B1 ;  /* 0x0000000000017941 */ /* 0x000fea0003800000 */
.L_x_187:
        /* <DEDUP_REMOVED lines=12> */
.L_x_190:
[----:B------:R-:W-:Y:S05]  /*7f90*/  BSYNC B1 ;  /* 0x0000000000017941 */ /* 0x000fea0003800000 */
.L_x_189:
        /* <DEDUP_REMOVED lines=12> */
.L_x_192:
[----:B------:R-:W-:Y:S05]  /*8060*/  BSYNC B1 ;  /* 0x0000000000017941 */ /* 0x000fea0003800000 */
.L_x_191:
        /* <DEDUP_REMOVED lines=12> */
.L_x_194:
[----:B------:R-:W-:Y:S05]  /*8130*/  BSYNC B1 ;  /* 0x0000000000017941 */ /* 0x000fea0003800000 */
.L_x_193:
        /* <DEDUP_REMOVED lines=12> */
.L_x_196:
[----:B------:R-:W-:Y:S05]  /*8200*/  BSYNC B1 ;  /* 0x0000000000017941 */ /* 0x000fea0003800000 */
.L_x_195:
        /* <DEDUP_REMOVED lines=12> */
.L_x_198:
[----:B------:R-:W-:Y:S05]  /*82d0*/  BSYNC B1 ;  /* 0x0000000000017941 */ /* 0x000fea0003800000 */
.L_x_197:
        /* <DEDUP_REMOVED lines=12> */
.L_x_200:
[----:B------:R-:W-:Y:S05]  /*83a0*/  BSYNC B1 ;  /* 0x0000000000017941 */ /* 0x000fea0003800000 */
.L_x_199:
        /* <DEDUP_REMOVED lines=12> */
.L_x_202:
[----:B------:R-:W-:Y:S05]  /*8470*/  BSYNC B1 ;  /* 0x0000000000017941 */ /* 0x000fea0003800000 */
.L_x_201:
        /* <DEDUP_REMOVED lines=12> */
.L_x_204:
[----:B------:R-:W-:Y:S05]  /*8540*/  BSYNC B1 ;  /* 0x0000000000017941 */ /* 0x000fea0003800000 */
.L_x_203:
        /* <DEDUP_REMOVED lines=12> */
.L_x_206:
[----:B------:R-:W-:Y:S05]  /*8610*/  BSYNC B1 ;  /* 0x0000000000017941 */ /* 0x000fea0003800000 */
.L_x_205:
        /* <DEDUP_REMOVED lines=12> */
.L_x_208:
[----:B------:R-:W-:Y:S05]  /*86e0*/  BSYNC B1 ;  /* 0x0000000000017941 */ /* 0x000fea0003800000 */
.L_x_207:
        /* <DEDUP_REMOVED lines=12> */
.L_x_210:
[----:B------:R-:W-:Y:S05]  /*87b0*/  BSYNC B1 ;  /* 0x0000000000017941 */ /* 0x000fea0003800000 */
.L_x_209:
        /* <DEDUP_REMOVED lines=12> */
.L_x_212:
[----:B------:R-:W-:Y:S05]  /*8880*/  BSYNC B1 ;  /* 0x0000000000017941 */ /* 0x000fea0003800000 */
.L_x_211:
        /* <DEDUP_REMOVED lines=12> */
.L_x_214:
[----:B------:R-:W-:Y:S05]  /*8950*/  BSYNC B1 ;  /* 0x0000000000017941 */ /* 0x000fea0003800000 */
.L_x_213:
        /* <DEDUP_REMOVED lines=12> */
.L_x_216:
[----:B------:R-:W-:Y:S05]  /*8a20*/  BSYNC B1 ;  /* 0x0000000000017941 */ /* 0x000fea0003800000 */
.L_x_215:
        /* <DEDUP_REMOVED lines=12> */
.L_x_218:
[----:B------:R-:W-:Y:S05]  /*8af0*/  BSYNC B1 ;  /* 0x0000000000017941 */ /* 0x000fea0003800000 */
.L_x_217:
        /* <DEDUP_REMOVED lines=12> */
.L_x_220:
[----:B------:R-:W-:Y:S05]  /*8bc0*/  BSYNC B1 ;  /* 0x0000000000017941 */ /* 0x000fea0003800000 */
.L_x_219:
        /* <DEDUP_REMOVED lines=12> */
.L_x_222:
[----:B------:R-:W-:Y:S05]  /*8c90*/  BSYNC B1 ;  /* 0x0000000000017941 */ /* 0x000fea0003800000 */
.L_x_221:
[----:B-----5:R-:W-:Y:S01]  /*8ca0*/  LOP3.LUT R26, R26, 0xff, RZ, 0xc0, !PT ;  /* 0x000000ff1a1a7812 */ /* 0x020fe200078ec0ff */
[----:B------:R-:W-:Y:S01]  /*8cb0*/  BSSY B1, `(.L_x_223) ;  /* 0x000000b000017945 */ /* 0x000fe20003800000 */
[----:B------:R-:W-:Y:S02]  /*8cc0*/  ISETP.LT.OR P3, PT, R6, 0xb2, !P1 ;  /* 0x000000b20600780c */ /* 0x000fe40004f61670 */
[----:B------:R-:W-:-:S05]  /*8cd0*/  F2FP.F16.E4M3.UNPACK_B R26, R26 ;  /* 0x0000001aff1a723e */ /* 0x000fca00020006ff */
[----:B--2---:R-:W-:-:S05]  /*8ce0*/  HADD2.F32 R27, -RZ, R26.H0_H0 ;  /* 0x2000001aff1b7230 */ /* 0x004fca0000004100 */
[----:B------:R-:W-:-:S04]  /*8cf0*/  FMUL R26, R27, R10 ;  /* 0x0000000a1b1a7220 */ /* 0x000fc80000400000 */
[----:B------:R-:W-:Y:S01]  /*8d00*/  FFMA R26, R23, R11, R26 ;  /* 0x0000000b171a7223 */ /* 0x000fe2000000001a */
[----:B------:R-:W-:-:S04]  /*8d10*/  PRMT R23, RZ, 0x7610, R23 ;  /* 0x00007610ff177816 */ /* 0x000fc80000000017 */
[----:B------:R-:W-:-:S05]  /*8d20*/  F2FP.SATFINITE.E4M3.F32.PACK_AB_MERGE_C R27, RZ, R26, RZ ;  /* 0x0000001aff1b723e */ /* 0x000fca00048070ff */
[----:B------:R2:W-:Y:S01]  /*8d30*/  @!P4 STG.E.U8 desc[UR14][R32.64+0xb0], R27 ;  /* 0x0000b01b2000c986 */ /* 0x0005e2000c10110e */
[----:B------:R-:W-:Y:S05]  /*8d40*/  @P3 BRA `(.L_x_224) ;  /* 0x0000000000043947 */ /* 0x000fea0003800000 */
[----:B------:R0:W5:Y:S02]  /*8d50*/  LDG.E.U8 R23, desc[UR14][R4.64+0xb1] ;  /* 0x0000b10e04177981 */ /* 0x000164000c1e1100 */
.L_x_224:
[----:B------:R-:W-:Y:S05]  /*8d60*/  BSYNC B1 ;  /* 0x0000000000017941 */ /* 0x000fea0003800000 */
.L_x_223:
[----:B-----5:R-:W-:Y:S01]  /*8d70*/  LOP3.LUT R23, R23, 0xff, RZ, 0xc0, !PT ;  /* 0x000000ff17177812 */ /* 0x020fe200078ec0ff */
[----:B------:R-:W-:Y:S01]  /*8d80*/  BSSY B1, `(.L_x_225) ;  /* 0x000000b000017945 */ /* 0x000fe20003800000 */
[----:B------:R-:W-:Y:S02]  /*8d90*/  ISETP.LT.OR P4, PT, R6, 0xb9, !P0 ;  /* 0x000000b90600780c */ /* 0x000fe40004781670 */
[----:B------:R-:W-:-:S05]  /*8da0*/  F2FP.F16.E4M3.UNPACK_B R23, R23 ;  /* 0x00000017ff17723e */ /* 0x000fca00020006ff */
[----:B------:R-:W-:-:S05]  /*8db0*/  HADD2.F32 R23, -RZ, R23.H0_H0 ;  /* 0x20000017ff177230 */ /* 0x000fca0000004100 */
[----:B------:R-:W-:-:S04]  /*8dc0*/  FMUL R23, R23, R10 ;  /* 0x0000000a17177220 */ /* 0x000fc80000400000 */
[----:B------:R-:W-:Y:S01]  /*8dd0*/  FFMA R23, R22, R11, R23 ;  /* 0x0000000b16177223 */ /* 0x000fe20000000017 */
[----:B------:R-:W-:-:S04]  /*8de0*/  PRMT R22, RZ, 0x7610, R22 ;  /* 0x00007610ff167816 */ /* 0x000fc80000000016 */
[----:B------:R-:W-:-:S05]  /*8df0*/  F2FP.SATFINITE.E4M3.F32.PACK_AB_MERGE_C R23, RZ, R23, RZ ;  /* 0x00000017ff17723e */ /* 0x000fca00048070ff */
[----:B------:R0:W-:Y:S01]  /*8e00*/  @!P3 STG.E.U8 desc[UR14][R32.64+0xb1], R23 ;  /* 0x0000b1172000b986 */ /* 0x0001e2000c10110e */
[----:B------:R-:W-:Y:S05]  /*8e10*/  @P4 BRA `(.L_x_226) ;  /* 0x0000000000044947 */ /* 0x000fea0003800000 */
[----:B------:R0:W5:Y:S02]  /*8e20*/  LDG.E.U8 R22, desc[UR14][R24.64+0xb8] ;  /* 0x0000b80e18167981 */ /* 0x000164000c1e1100 */
.L_x_226:
[----:B------:R-:W-:Y:S05]  /*8e30*/  BSYNC B1 ;  /* 0x0000000000017941 */ /* 0x000fea0003800000 */
.L_x_225:
[----:B-----5:R-:W-:Y:S01]  /*8e40*/  LOP3.LUT R22, R22, 0xff, RZ, 0xc0, !PT ;  /* 0x000000ff16167812 */ /* 0x020fe200078ec0ff */
[----:B------:R-:W-:Y:S01]  /*8e50*/  BSSY B1, `(.L_x_227) ;  /* 0x000000b000017945 */ /* 0x000fe20003800000 */
[----:B------:R-:W-:Y:S02]  /*8e60*/  ISETP.LT.OR P0, PT, R6, 0xba, !P0 ;  /* 0x000000ba0600780c */ /* 0x000fe40004701670 */
[----:B------:R-:W-:-:S05]  /*8e70*/  F2FP.F16.E4M3.UNPACK_B R22, R22 ;  /* 0x00000016ff16723e */ /* 0x000fca00020006ff */
[----:B0-----:R-:W-:-:S05]  /*8e80*/  HADD2.F32 R23, -RZ, R22.H0_H0 ;  /* 0x20000016ff177230 */ /* 0x001fca0000004100 */
[----:B------:R-:W-:-:S04]  /*8e90*/  FMUL R22, R23, R10 ;  /* 0x0000000a17167220 */ /* 0x000fc80000400000 */
[----:B------:R-:W-:Y:S01]  /*8ea0*/  FFMA R22, R21, R11, R22 ;  /* 0x0000000b15167223 */ /* 0x000fe20000000016 */
[----:B------:R-:W-:-:S04]  /*8eb0*/  PRMT R21, RZ, 0x7610, R21 ;  /* 0x00007610ff157816 */ /* 0x000fc80000000015 */
[----:B------:R-:W-:-:S05]  /*8ec0*/  F2FP.SATFINITE.E4M3.F32.PACK_AB_MERGE_C R23, RZ, R22, RZ ;  /* 0x00000016ff17723e */ /* 0x000fca00048070ff */
[----:B------:R0:W-:Y:S01]  /*8ed0*/  @!P4 STG.E.U8 desc[UR14][R28.64+0xb8], R23 ;  /* 0x0000b8171c00c986 */ /* 0x0001e2000c10110e */
[----:B------:R-:W-:Y:S05]  /*8ee0*/  @P0 BRA `(.L_x_228) ;  /* 0x0000000000040947 */ /* 0x000fea0003800000 */
[----:B------:R0:W5:Y:S02]  /*8ef0*/  LDG.E.U8 R21, desc[UR14][R24.64+0xb9] ;  /* 0x0000b90e18157981 */ /* 0x000164000c1e1100 */
.L_x_228:
[----:B------:R-:W-:Y:S05]  /*8f00*/  BSYNC B1 ;  /* 0x0000000000017941 */ /* 0x000fea0003800000 */
.L_x_227:
        /* <DEDUP_REMOVED lines=12> */
.L_x_230:
[----:B------:R-:W-:Y:S05]  /*8fd0*/  BSYNC B1 ;  /* 0x0000000000017941 */ /* 0x000fea0003800000 */
.L_x_229:
[----:B-----5:R-:W-:Y:S01]  /*8fe0*/  LOP3.LUT R20, R20, 0xff, RZ, 0xc0, !PT ;  /* 0x000000ff14147812 */ /* 0x020fe200078ec0ff */
[----:B------:R-:W-:Y:S01]  /*8ff0*/  BSSY B1, `(.L_x_231) ;  /* 0x000000b000017945 */ /* 0x000fe20003800000 */
[----:B------:R-:W-:Y:S02]  /*9000*/  ISETP.LT.OR P1, PT, R6, 0xba, !P1 ;  /* 0x000000ba0600780c */ /* 0x000fe40004f21670 */
[----:B------:R-:W-:Y:S02]  /*9010*/  F2FP.F16.E4M3.UNPACK_B R20, R20 ;  /* 0x00000014ff14723e */ /* 0x000fe400020006ff */
[----:B------:R-:W-:-:S03]  /*9020*/  PRMT R6, RZ, 0x7610, R6 ;  /* 0x00007610ff067816 */ /* 0x000fc60000000006 */
[----:B0-----:R-:W-:-:S05]  /*9030*/  HADD2.F32 R21, -RZ, R20.H0_H0 ;  /* 0x20000014ff157230 */ /* 0x001fca0000004100 */
[----:B------:R-:W-:-:S04]  /*9040*/  FMUL R20, R21, R10 ;  /* 0x0000000a15147220 */ /* 0x000fc80000400000 */
[----:B------:R-:W-:-:S05]  /*9050*/  FFMA R20, R19, R11, R20 ;  /* 0x0000000b13147223 */ /* 0x000fca0000000014 */
[----:B------:R-:W-:-:S05]  /*9060*/  F2FP.SATFINITE.E4M3.F32.PACK_AB_MERGE_C R19, RZ, R20, RZ ;  /* 0x00000014ff13723e */ /* 0x000fca00048070ff */
[----:B------:R0:W-:Y:S01]  /*9070*/  @!P3 STG.E.U8 desc[UR14][R32.64+0xb8], R19 ;  /* 0x0000b8132000b986 */ /* 0x0001e2000c10110e */
[----:B------:R-:W-:Y:S05]  /*9080*/  @P1 BRA `(.L_x_232) ;  /* 0x0000000000041947 */ /* 0x000fea0003800000 */
[----:B------:R0:W5:Y:S02]  /*9090*/  LDG.E.U8 R6, desc[UR14][R4.64+0xb9] ;  /* 0x0000b90e04067981 */ /* 0x000164000c1e1100 */
.L_x_232:
[----:B------:R-:W-:Y:S05]  /*90a0*/  BSYNC B1 ;  /* 0x0000000000017941 */ /* 0x000fea0003800000 */
.L_x_231:
[----:B------:R-:W-:Y:S05]  /*90b0*/  @P1 BRA `(.L_x_233) ;  /* 0x0000001800281947 */ /* 0x000fea0003800000 */
[----:B-----5:R-:W-:-:S04]  /*90c0*/  LOP3.LUT R6, R6, 0xff, RZ, 0xc0, !PT ;  /* 0x000000ff06067812 */ /* 0x020fc800078ec0ff */
[----:B------:R-:W-:-:S05]  /*90d0*/  F2FP.F16.E4M3.UNPACK_B R6, R6 ;  /* 0x00000006ff06723e */ /* 0x000fca00020006ff */
[----:B0---4-:R-:W-:-:S05]  /*90e0*/  HADD2.F32 R5, -RZ, R6.H0_H0 ;  /* 0x20000006ff057230 */ /* 0x011fca0000004100 */
[----:B------:R-:W-:-:S04]  /*90f0*/  FMUL R5, R5, R10 ;  /* 0x0000000a05057220 */ /* 0x000fc80000400000 */
[----:B------:R-:W-:-:S05]  /*9100*/  FFMA R5, R18, R11, R5 ;  /* 0x0000000b12057223 */ /* 0x000fca0000000005 */
[----:B------:R-:W-:-:S05]  /*9110*/  F2FP.SATFINITE.E4M3.F32.PACK_AB_MERGE_C R5, RZ, R5, RZ ;  /* 0x00000005ff05723e */ /* 0x000fca00048070ff */
[----:B------:R0:W-:Y:S01]  /*9120*/  STG.E.U8 desc[UR14][R32.64+0xb9], R5 ;  /* 0x0000b90520007986 */ /* 0x0001e2000c10110e */
[----:B------:R-:W-:Y:S05]  /*9130*/  BRA `(.L_x_233) ;  /* 0x0000001800087947 */ /* 0x000fea0003800000 */
.L_x_40:
[----:B------:R-:W-:Y:S01]  /*9140*/  ISETP.GE.AND P1, PT, R34, 0x1, PT ;  /* 0x000000012200780c */ /* 0x000fe20003f26270 */
[-C--:B--2---:R-:W-:Y:S01]  /*9150*/  FMUL R211, R211, R11.reuse ;  /* 0x0000000bd3d37220 */ /* 0x084fe20000400000 */
[-C--:B------:R-:W-:Y:S01]  /*9160*/  FMUL R210, R210, R11.reuse ;  /* 0x0000000bd2d27220 */ /* 0x080fe20000400000 */
[----:B------:R-:W-:Y:S01]  /*9170*/  ISETP.GE.AND P0, PT, R34, 0x9, PT ;  /* 0x000000092200780c */ /* 0x000fe20003f06270 */
[-C--:B------:R-:W-:Y:S01]  /*9180*/  FMUL R209, R209, R11.reuse ;  /* 0x0000000bd1d17220 */ /* 0x080fe20000400000 */
[----:B------:R-:W-:Y:S01]  /*9190*/  ISETP.LT.OR P4, PT, R6, 0x1, !P1 ;  /* 0x000000010600780c */ /* 0x000fe20004f81670 */
[-C--:B------:R-:W-:Y:S01]  /*91a0*/  FMUL R208, R208, R11.reuse ;  /* 0x0000000bd0d07220 */ /* 0x080fe20000400000 */
[----:B------:R-:W-:Y:S01]  /*91b0*/  ISETP.LT.OR P5, PT, R6, 0x2, !P1 ;  /* 0x000000020600780c */ /* 0x000fe20004fa1670 */
[----:B------:R-:W-:Y:S01]  /*91c0*/  FMUL R207, R207, R11 ;  /* 0x0000000bcfcf7220 */ /* 0x000fe20000400000 */
[----:B------:R-:W-:Y:S01]  /*91d0*/  F2FP.SATFINITE.E4M3.F32.PACK_AB_MERGE_C R211, RZ, R211, RZ ;  /* 0x000000d3ffd3723e */ /* 0x000fe200048070ff */
[-C--:B------:R-:W-:Y:S01]  /*91e0*/  FMUL R206, R206, R11.reuse ;  /* 0x0000000bcece7220 */ /* 0x080fe20000400000 */
[----:B------:R-:W-:Y:S01]  /*91f0*/  F2FP.SATFINITE.E4M3.F32.PACK_AB_MERGE_C R5, RZ, R210, RZ ;  /* 0x000000d2ff05723e */ /* 0x000fe200048070ff */
[-C--:B------:R-:W-:Y:S01]  /*9200*/  FMUL R205, R205, R11.reuse ;  /* 0x0000000bcdcd7220 */ /* 0x080fe20000400000 */
[----:B------:R-:W-:Y:S01]  /*9210*/  ISETP.LT.OR P3, PT, R6, 0x1, !P0 ;  /* 0x000000010600780c */ /* 0x000fe20004761670 */
[-C--:B------:R-:W-:Y:S01]  /*9220*/  FMUL R204, R204, R11.reuse ;  /* 0x0000000bcccc7220 */ /* 0x080fe20000400000 */
[C---:B------:R-:W-:Y:S01]  /*9230*/  ISETP.LT.OR P6, PT, R6.reuse, 0xa, !P1 ;  /* 0x0000000a0600780c */ /* 0x040fe20004fc1670 */
[----:B------:R-:W-:Y:S01]  /*9240*/  FMUL R203, R203, R11 ;  /* 0x0000000bcbcb7220 */ /* 0x000fe20000400000 */
[----:B------:R-:W-:Y:S01]  /*9250*/  F2FP.SATFINITE.E4M3.F32.PACK_AB_MERGE_C R209, RZ, R209, RZ ;  /* 0x000000d1ffd1723e */ /* 0x000fe200048070ff */
[----:B------:R-:W-:Y:S01]  /*9260*/  @!P4 STG.E.U8 desc[UR14][R28.64], R211 ;  /* 0x000000d31c00c986 */ /* 0x000fe2000c10110e */
[----:B------:R-:W-:Y:S01]  /*9270*/  ISETP.LT.OR P4, PT, R6, 0x2, !P0 ;  /* 0x000000020600780c */ /* 0x000fe20004781670 */
[-C--:B------:R-:W-:Y:S01]  /*9280*/  FMUL R202, R202, R11.reuse ;  /* 0x0000000bcaca7220 */ /* 0x080fe20000400000 */
[----:B------:R-:W-:Y:S01]  /*9290*/  F2FP.SATFINITE.E4M3.F32.PACK_AB_MERGE_C R25, RZ, R208, RZ ;  /* 0x000000d0ff19723e */ /* 0x000fe200048070ff */
[----:B------:R1:W-:Y:S01]  /*92a0*/  @!P5 STG.E.U8 desc[UR14][R28.64+0x1], R5 ;  /* 0x000001051c00d986 */ /* 0x0003e2000c10110e */
[C---:B------:R-:W-:Y:S01]  /*92b0*/  ISETP.LT.OR P5, PT, R6.reuse, 0x9, !P1 ;  /* 0x000000090600780c */ /* 0x040fe20004fa1670 */
[----:B------:R-:W-:Y:S01]  /*92c0*/  FMUL R201, R201, R11 ;  /* 0x0000000bc9c97220 */ /* 0x000fe20000400000 */
[----:B------:R-:W-:Y:S01]  /*92d0*/  F2FP.SATFINITE.E4M3.F32.PACK_AB_MERGE_C R207, RZ, R207, RZ ;  /* 0x000000cfffcf723e */ /* 0x000fe200048070ff */
[----:B------:R-:W-:Y:S01]  /*92e0*/  @!P3 STG.E.U8 desc[UR14][R32.64], R209 ;  /* 0x000000d12000b986 */ /* 0x000fe2000c10110e */
[----:B------:R-:W-:Y:S01]  /*92f0*/  ISETP.LT.OR P3, PT, R6, 0x9, !P0 ;  /* 0x000000090600780c */ /* 0x000fe20004761670 */
[----:B------:R-:W-:Y:S01]  /*9300*/  FMUL R200, R200, R11 ;  /* 0x0000000bc8c87220 */ /* 0x000fe20000400000 */
[----:B------:R-:W-:Y:S01]  /*9310*/  F2FP.SATFINITE.E4M3.F32.PACK_AB_MERGE_C R205, RZ, R205, RZ ;  /* 0x000000cdffcd723e */ /* 0x000fe200048070ff */
[----:B------:R-:W-:Y:S01]  /*9320*/  FMUL R199, R199, R11 ;  /* 0x0000000bc7c77220 */ /* 0x000fe20000400000 */
[----:B------:R-:W-:Y:S01]  /*9330*/  F2FP.SATFINITE.E4M3.F32.PACK_AB_MERGE_C R203, RZ, R203, RZ ;  /* 0x000000cbffcb723e */ /* 0x000fe200048070ff */
[----:B------:R2:W-:Y:S01]  /*9340*/  @!P4 STG.E.U8 desc[UR14][R32.64+0x1], R25 ;  /* 0x000001192000c986 */ /* 0x0005e2000c10110e */
[----:B------:R-:W-:Y:S01]  /*9350*/  ISETP.LT.OR P4, PT, R6, 0xa, !P0 ;  /* 0x0000000a0600780c */ /* 0x000fe20004781670 */
[-C--:B------:R-:W-:Y:S01]  /*9360*/  FMUL R198, R198, R11.reuse ;  /* 0x0000000bc6c67220 */ /* 0x080fe20000400000 */
[----:B-1----:R-:W-:Y:S01]  /*9370*/  F2FP.SATFINITE.E4M3.F32.PACK_AB_MERGE_C R5, RZ, R206, RZ ;  /* 0x000000ceff05723e */ /* 0x002fe200048070ff */
[----:B------:R-:W-:Y:S01]  /*9380*/  @!P5 STG.E.U8 desc[UR14][R28.64+0x8], R207 ;  /* 0x000008cf1c00d986 */ /* 0x000fe2000c10110e */
[C---:B------:R-:W-:Y:S01]  /*9390*/  ISETP.LT.OR P5, PT, R6.reuse, 0x11, !P1 ;  /* 0x000000110600780c */ /* 0x040fe20004fa1670 */
[----:B------:R-:W-:Y:S01]  /*93a0*/  FMUL R197, R197, R11 ;  /* 0x0000000bc5c57220 */ /* 0x000fe20000400000 */
[----:B------:R-:W-:Y:S01]  /*93b0*/  F2FP.SATFINITE.E4M3.F32.PACK_AB_MERGE_C R201, RZ, R201, RZ ;  /* 0x000000c9ffc9723e */ /* 0x000fe200048070ff */
[----:B------:R1:W-:Y:S01]  /*93c0*/  @!P6 STG.E.U8 desc[UR14][R28.64+0x9], R5 ;  /* 0x000009051c00e986 */ /* 0x0003e2000c10110e */
[----:B------:R-:W-:Y:S01]  /*93d0*/  ISETP.LT.OR P6, PT, R6, 0x12, !P1 ;  /* 0x000000120600780c */ /* 0x000fe20004fc1670 */
[----:B------:R-:W-:Y:S01]  /*93e0*/  FMUL R196, R196, R11 ;  /* 0x0000000bc4c47220 */ /* 0x000fe20000400000 */
[----:B------:R-:W-:Y:S01]  /*93f0*/  F2FP.SATFINITE.E4M3.F32.PACK_AB_MERGE_C R199, RZ, R199, RZ ;  /* 0x000000c7ffc7723e */ /* 0x000fe200048070ff */
[----:B------:R-:W-:Y:S01]  /*9400*/  @!P3 STG.E.U8 desc[UR14][R32.64+0x8], R205 ;  /* 0x000008cd2000b986 */ /* 0x000fe2000c10110e */
[----:B--2---:R-:W-:Y:S01]  /*9410*/  F2FP.SATFINITE.E4M3.F32.PACK_AB_MERGE_C R25, RZ, R204, RZ ;  /* 0x000000ccff19723e */ /* 0x004fe200048070ff */
[-C--:B------:R-:W-:Y:S01]  /*9420*/  FMUL R195, R195, R11.reuse ;  /* 0x0000000bc3c37220 */ /* 0x080fe20000400000 */
[----:B------:R-:W-:Y:S01]  /*9430*/  ISETP.LT.OR P3, PT, R6, 0x11, !P0 ;  /* 0x000000110600780c */ /* 0x000fe20004761670 */
[----:B------:R-:W-:Y:S01]  /*9440*/  FMUL R194, R194, R11 ;  /* 0x0000000bc2c27220 */ /* 0x000fe20000400000 */
[----:B------:R-:W-:Y:S01]  /*9450*/  F2FP.SATFINITE.E4M3.F32.PACK_AB_MERGE_C R197, RZ, R197, RZ ;  /* 0x000000c5ffc5723e */ /* 0x000fe200048070ff */
[----:B------:R2:W-:Y:S01]  /*9460*/  @!P4 STG.E.U8 desc[UR14][R32.64+0x9], R25 ;  /* 0x000009192000c986 */ /* 0x0005e2000c10110e */
[C---:B------:R-:W-:Y:S01]  /*9470*/  ISETP.LT.OR P4, PT, R6.reuse, 0x12, !P0 ;  /* 0x000000120600780c */ /* 0x040fe20004781670 */
[-C--:B------:R-:W-:Y:S01]  /*9480*/  FMUL R193, R193, R11.reuse ;  /* 0x0000000bc1c17220 */ /* 0x080fe20000400000 */
[----:B-1----:R-:W-:Y:S01]  /*9490*/  F2FP.SATFINITE.E4M3.F32.PACK_AB_MERGE_C R5, RZ, R202, RZ ;  /* 0x000000caff05723e */ /* 0x002fe200048070ff */
[----:B------:R-:W-:Y:S01]  /*94a0*/  @!P5 STG.E.U8 desc[UR14][R28.64+0x10], R203 ;  /* 0x000010cb1c00d986 */ /* 0x000fe2000c10110e */
[----:B------:R-:W-:Y:S01]  /*94b0*/  ISETP.LT.OR P5, PT, R6, 0x19, !P1 ;  /* 0x000000190600780c */ /* 0x000fe20004fa1670 */
[----:B------:R-:W-:Y:S01]  /*94c0*/  FMUL R192, R192, R11 ;  /* 0x0000000bc0c07220 */ /* 0x000fe20000400000 */
[----:B------:R-:W-:Y:S01]  /*94d0*/  F2FP.SATFINITE.E4M3.F32.PACK_AB_MERGE_C R195, RZ, R195, RZ ;  /* 0x000000c3ffc3723e */ /* 0x000fe200048070ff */
[----:B------:R1:W-:Y:S01]  /*94e0*/  @!P6 STG.E.U8 desc[UR14][R28.64+0x11], R5 ;  /* 0x000011051c00e986 */ /* 0x0003e2000c10110e */
[----:B------:R-:W-:Y:S01]  /*94f0*/  ISETP.LT.OR P6, PT, R6, 0x1a, !P1 ;  /* 0x0000001a0600780c */ /* 0x000fe20004fc1670 */
[-C--:B------:R-:W-:Y:S01]  /*9500*/  FMUL R191, R191, R11.reuse ;  /* 0x0000000bbfbf7220 */ /* 0x080fe20000400000 */
[-C--:B------:R-:W-:Y:S01]  /*9510*/  FMUL R190, R190, R11.reuse ;  /* 0x0000000bbebe7220 */ /* 0x080fe20000400000 */
[----:B--2---:R-:W-:Y:S01]  /*9520*/  F2FP.SATFINITE.E4M3.F32.PACK_AB_MERGE_C R25, RZ, R200, RZ ;  /* 0x000000c8ff19723e */ /* 0x004fe200048070ff */
[----:B------:R-:W-:Y:S01]  /*9530*/  @!P3 STG.E.U8 desc[UR14][R32.64+0x10], R201 ;  /* 0x000010c92000b986 */ /* 0x000fe2000c10110e */
[C---:B------:R-:W-:Y:S01]  /*9540*/  ISETP.LT.OR P3, PT, R6.reuse, 0x19, !P0 ;  /* 0x000000190600780c */ /* 0x040fe20004761670 */
        /* <DEDUP_REMOVED lines=36> */
[-C--:B------:R-:W-:Y:S01]  /*9790*/  FMUL R179, R179, R11.reuse ;  /* 0x0000000bb3b37220 */ /* 0x080fe20000400000 */
[-C--:B------:R-:W-:Y:S01]  /*97a0*/  FMUL R178, R178, R11.reuse ;  /* 0x0000000bb2b27220 */ /* 0x080fe20000400000 */
        /* <DEDUP_REMOVED lines=204> */
[-C--:B------:R-:W-:Y:S01]  /*a470*/  FMUL R20, R20, R11.reuse ;  /* 0x0000000b14147220 */ /* 0x080fe20000400000 */
[-C--:B------:R-:W-:Y:S01]  /*a480*/  FMUL R19, R19, R11.reuse ;  /* 0x0000000b13137220 */ /* 0x080fe20000400000 */
[----:B------:R1:W-:Y:S01]  /*a490*/  @!P6 STG.E.U8 desc[UR14][R28.64+0x81], R5 ;  /* 0x000081051c00e986 */ /* 0x0003e2000c10110e */
[----:B------:R-:W-:Y:S01]  /*a4a0*/  ISETP.LT.OR P6, PT, R6, 0x8a, !P1 ;  /* 0x0000008a0600780c */ /* 0x000fe20004fc1670 */
[----:B------:R-:W-:Y:S01]  /*a4b0*/  FMUL R18, R18, R11 ;  /* 0x0000000b12127220 */ /* 0x000fe20000400000 */
[----:B------:R-:W-:Y:S01]  /*a4c0*/  F2FP.SATFINITE.E4M3.F32.PACK_AB_MERGE_C R23, RZ, R23, RZ ;  /* 0x00000017ff17723e */ /* 0x000fe200048070ff */
[----:B------:R-:W-:Y:S01]  /*a4d0*/  @!P3 STG.E.U8 desc[UR14][R32.64+0x80], R143 ;  /* 0x0000808f2000b986 */ /* 0x000fe2000c10110e */
[----:B--2---:R-:W-:-:S02]  /*a4e0*/  F2FP.SATFINITE.E4M3.F32.PACK_AB_MERGE_C R25, RZ, R142, RZ ;  /* 0x0000008eff19723e */ /* 0x004fc400048070ff */
[C---:B------:R-:W-:Y:S02]  /*a4f0*/  ISETP.LT.OR P3, PT, R6.reuse, 0x89, !P0 ;  /* 0x000000890600780c */ /* 0x040fe40004761670 */
[----:B------:R-:W-:Y:S01]  /*a500*/  F2FP.SATFINITE.E4M3.F32.PACK_AB_MERGE_C R21, RZ, R21, RZ ;  /* 0x00000015ff15723e */ /* 0x000fe200048070ff */
[----:B------:R2:W-:Y:S01]  /*a510*/  @!P4 STG.E.U8 desc[UR14][R32.64+0x81], R25 ;  /* 0x000081192000c986 */ /* 0x0005e2000c10110e */
[C---:B------:R-:W-:Y:S02]  /*a520*/  ISETP.LT.OR P4, PT, R6.reuse, 0x8a, !P0 ;  /* 0x0000008a0600780c */ /* 0x040fe40004781670 */
[----:B-1----:R-:W-:Y:S01]  /*a530*/  F2FP.SATFINITE.E4M3.F32.PACK_AB_MERGE_C R5, RZ, R140, RZ ;  /* 0x0000008cff05723e */ /* 0x002fe200048070ff */
[----:B------:R-:W-:Y:S01]  /*a540*/  @!P5 STG.E.U8 desc[UR14][R28.64+0x88], R141 ;  /* 0x0000888d1c00d986 */ /* 0x000fe2000c10110e */
[C---:B------:R-:W-:Y:S02]  /*a550*/  ISETP.LT.OR P5, PT, R6.reuse, 0x91, !P1 ;  /* 0x000000910600780c */ /* 0x040fe40004fa1670 */
[----:B------:R-:W-:Y:S01]  /*a560*/  F2FP.SATFINITE.E4M3.F32.PACK_AB_MERGE_C R19, RZ, R19, RZ ;  /* 0x00000013ff13723e */ /* 0x000fe200048070ff */
[----:B------:R1:W-:Y:S01]  /*a570*/  @!P6 STG.E.U8 desc[UR14][R28.64+0x89], R5 ;  /* 0x000089051c00e986 */ /* 0x0003e2000c10110e */
[----:B------:R-:W-:-:S02]  /*a580*/  ISETP.LT.OR P6, PT, R6, 0x92, !P1 ;  /* 0x000000920600780c */ /* 0x000fc40004fc1670 */
[----:B------:R-:W-:Y:S01]  /*a590*/  F2FP.SATFINITE.E4M3.F32.PACK_AB_MERGE_C R27, RZ, R18, RZ ;  /* 0x00000012ff1b723e */ /* 0x000fe200048070ff */
[----:B------:R-:W-:Y:S01]  /*a5a0*/  @!P3 STG.E.U8 desc[UR14][R32.64+0x88], R139 ;  /* 0x0000888b2000b986 */ /* 0x000fe2000c10110e */
[----:B--2---:R-:W-:Y:S02]  /*a5b0*/  F2FP.SATFINITE.E4M3.F32.PACK_AB_MERGE_C R25, RZ, R138, RZ ;  /* 0x0000008aff19723e */ /* 0x004fe400048070ff */
[----:B------:R-:W-:-:S03]  /*a5c0*/  ISETP.LT.OR P3, PT, R6, 0x91, !P0 ;  /* 0x000000910600780c */ /* 0x000fc60004761670 */
[----:B------:R2:W-:Y:S01]  /*a5d0*/  @!P4 STG.E.U8 desc[UR14][R32.64+0x89], R25 ;  /* 0x000089192000c986 */ /* 0x0005e2000c10110e */
[C---:B------:R-:W-:Y:S02]  /*a5e0*/  ISETP.LT.OR P4, PT, R6.reuse, 0x92, !P0 ;  /* 0x000000920600780c */ /* 0x040fe40004781670 */
[----:B-1----:R-:W-:Y:S01]  /*a5f0*/  F2FP.SATFINITE.E4M3.F32.PACK_AB_MERGE_C R5, RZ, R136, RZ ;  /* 0x00000088ff05723e */ /* 0x002fe200048070ff */
[----:B------:R-:W-:Y:S01]  /*a600*/  @!P5 STG.E.U8 desc[UR14][R28.64+0x90], R137 ;  /* 0x000090891c00d986 */ /* 0x000fe2000c10110e */
[----:B------:R-:W-:-:S03]  /*a610*/  ISETP.LT.OR P5, PT, R6, 0x99, !P1 ;  /* 0x000000990600780c */ /* 0x000fc60004fa1670 */
[----:B------:R1:W-:Y:S01]  /*a620*/  @!P6 STG.E.U8 desc[UR14][R28.64+0x91], R5 ;  /* 0x000091051c00e986 */ /* 0x0003e2000c10110e */
[C---:B------:R-:W-:Y:S02]  /*a630*/  ISETP.LT.OR P6, PT, R6.reuse, 0x9a, !P1 ;  /* 0x0000009a0600780c */ /* 0x040fe40004fc1670 */
[----:B--2---:R-:W-:Y:S01]  /*a640*/  F2FP.SATFINITE.E4M3.F32.PACK_AB_MERGE_C R25, RZ, R134, RZ ;  /* 0x00000086ff19723e */ /* 0x004fe200048070ff */
[----:B------:R-:W-:Y:S01]  /*a650*/  @!P3 STG.E.U8 desc[UR14][R32.64+0x90], R135 ;  /* 0x000090872000b986 */ /* 0x000fe2000c10110e */
        /* <DEDUP_REMOVED lines=35> */
[C---:B------:R-:W-:Y:S02]  /*a890*/  ISETP.LT.OR P5, PT, R6.reuse, 0xb2, !P0 ;  /* 0x000000b20600780c */ /* 0x040fe400047a1670 */
[C---:B------:R-:W-:Y:S01]  /*a8a0*/  ISETP.LT.OR P1, PT, R6.reuse, 0xba, !P1 ;  /* 0x000000ba0600780c */ /* 0x040fe20004f21670 */
[----:B------:R1:W-:Y:S01]  /*a8b0*/  @!P6 STG.E.U8 desc[UR14][R28.64+0xb1], R5 ;  /* 0x0000b1051c00e986 */ /* 0x0003e2000c10110e */
[C---:B------:R-:W-:Y:S02]  /*a8c0*/  ISETP.LT.OR P6, PT, R6.reuse, 0xb9, !P0 ;  /* 0x000000b90600780c */ /* 0x040fe400047c1670 */
[----:B------:R-:W-:Y:S01]  /*a8d0*/  ISETP.LT.OR P0, PT, R6, 0xba, !P0 ;  /* 0x000000ba0600780c */ /* 0x000fe20004701670 */
[----:B------:R3:W-:Y:S01]  /*a8e0*/  @!P3 STG.E.U8 desc[UR14][R32.64+0xb0], R23 ;  /* 0x0000b0172000b986 */ /* 0x0007e2000c10110e */
[----:B--2---:R-:W-:-:S02]  /*a8f0*/  F2FP.SATFINITE.E4M3.F32.PACK_AB_MERGE_C R25, RZ, R20, RZ ;  /* 0x00000014ff19723e */ /* 0x004fc400048070ff */
[----:B-1----:R-:W-:-:S05]  /*a900*/  F2FP.SATFINITE.E4M3.F32.PACK_AB_MERGE_C R5, RZ, R22, RZ ;  /* 0x00000016ff05723e */ /* 0x002fca00048070ff */
[----:B------:R3:W-:Y:S04]  /*a910*/  @!P5 STG.E.U8 desc[UR14][R32.64+0xb1], R5 ;  /* 0x0000b1052000d986 */ /* 0x0007e8000c10110e */
[----:B------:R3:W-:Y:S04]  /*a920*/  @!P4 STG.E.U8 desc[UR14][R28.64+0xb8], R21 ;  /* 0x0000b8151c00c986 */ /* 0x0007e8000c10110e */
[----:B------:R3:W-:Y:S04]  /*a930*/  @!P1 STG.E.U8 desc[UR14][R28.64+0xb9], R25 ;  /* 0x0000b9191c009986 */ /* 0x0007e8000c10110e */
[----:B------:R3:W-:Y:S04]  /*a940*/  @!P6 STG.E.U8 desc[UR14][R32.64+0xb8], R19 ;  /* 0x0000b8132000e986 */ /* 0x0007e8000c10110e */
[----:B------:R3:W-:Y:S02]  /*a950*/  @!P0 STG.E.U8 desc[UR14][R32.64+0xb9], R27 ;  /* 0x0000b91b20008986 */ /* 0x0007e4000c10110e */
.L_x_233:
[----:B------:R-:W-:Y:S05]  /*a960*/  BSYNC B0 ;  /* 0x0000000000007941 */ /* 0x000fea0003800000 */
.L_x_39:
[C---:B------:R-:W-:Y:S01]  /*a970*/  LEA R2, P0, R8.reuse, R2, 0x1 ;  /* 0x0000000208027211 */ /* 0x040fe200078008ff */
[----:B------:R-:W-:Y:S01]  /*a980*/  ULDC.64 UR6, c[0x0][0x650] ;  /* 0x0001940000067ab9 */ /* 0x000fe20000000a00 */
[----:B0---4-:R-:W-:Y:S01]  /*a990*/  IMAD.U32 R4, RZ, RZ, UR12 ;  /* 0x0000000cff047e24 */ /* 0x011fe2000f8e00ff */
[----:B------:R-:W-:Y:S01]  /*a9a0*/  PRMT R18, RZ, 0x7610, R18 ;  /* 0x00007610ff127816 */ /* 0x000fe20000000012 */
[----:B-----5:R-:W-:Y:S01]  /*a9b0*/  IMAD.MOV.U32 R6, RZ, RZ, -0x1 ;  /* 0xffffffffff067424 */ /* 0x020fe200078e00ff */
[----:B------:R-:W-:Y:S01]  /*a9c0*/  LEA.HI.X R3, R8, R3, R0, 0x1, P0 ;  /* 0x0000000308037211 */ /* 0x000fe200000f0c00 */
[----:B------:R0:W-:Y:S01]  /*a9d0*/  SYNCS.ARRIVE.TRANS64.A1T0 RZ, [R4+UR21], RZ ;  /* 0x000000ff04ff79a7 */ /* 0x0001e20008100015 */
[----:B------:R-:W-:Y:S01]  /*a9e0*/  ISETP.GE.U32.AND P0, PT, R2, UR6, PT ;  /* 0x0000000602007c0c */ /* 0x000fe2000bf06070 */
[----:B---3--:R-:W-:-:S03]  /*a9f0*/  IMAD.MOV.U32 R5, RZ, RZ, -0x1 ;  /* 0xffffffffff057424 */ /* 0x008fc600078e00ff */
[----:B------:R-:W-:Y:S01]  /*aa00*/  ISETP.GE.U32.AND.EX P0, PT, R3, UR7, PT, P0 ;  /* 0x0000000703007c0c */ /* 0x000fe2000bf06100 */
[----:B0-----:R-:W-:-:S12]  /*aa10*/  IMAD.MOV.U32 R4, RZ, RZ, -0x1 ;  /* 0xffffffffff047424 */ /* 0x001fd800078e00ff */
[----:B------:R-:W-:Y:S05]  /*aa20*/  @P0 BRA `(.L_x_234) ;  /* 0x0000000400600947 */ /* 0x000fea0003800000 */
[----:B------:R-:W0:Y:S01]  /*aa30*/  S2R R28, SR_CTAID.X ;  /* 0x00000000001c7919 */ /* 0x000e220000002500 */
[----:B------:R-:W3:Y:S01]  /*aa40*/  LDC.64 R22, c[0x0][0x628] ;  /* 0x00018a00ff167b82 */ /* 0x000ee20000000a00 */
[----:B------:R-:W-:Y:S01]  /*aa50*/  ULDC UR6, c[0x0][0x150] ;  /* 0x0000540000067ab9 */ /* 0x000fe20000000800 */
[----:B------:R-:W-:Y:S01]  /*aa60*/  IMAD.MOV.U32 R20, RZ, RZ, R2 ;  /* 0x000000ffff147224 */ /* 0x000fe200078e0002 */
[----:B------:R-:W4:Y:S01]  /*aa70*/  S2R R30, SR_CTAID.Y ;  /* 0x00000000001e7919 */ /* 0x000f220000002600 */
[----:B------:R-:W-:-:S04]  /*aa80*/  IMAD.MOV.U32 R21, RZ, RZ, R3 ;  /* 0x000000ffff157224 */ /* 0x000fc800078e0003 */
[----:B------:R-:W1:Y:S08]  /*aa90*/  LDC R31, c[0x0][0x144] ;  /* 0x00005100ff1f7b82 */ /* 0x000e700000000800 */
[----:B------:R-:W1:Y:S08]  /*aaa0*/  LDC R6, c[0x0][0x630] ;  /* 0x00018c00ff067b82 */ /* 0x000e700000000800 */
[----:B--2---:R-:W2:Y:S01]  /*aab0*/  LDC.64 R26, c[0x0][0x620] ;  /* 0x00018800ff1a7b82 */ /* 0x004ea20000000a00 */
[----:B---3--:R-:W-:-:S04]  /*aac0*/  ISETP.NE.U32.AND P0, PT, R22, RZ, PT ;  /* 0x000000ff1600720c */ /* 0x008fc80003f05070 */
[----:B------:R-:W-:Y:S02]  /*aad0*/  ISETP.NE.AND.EX P0, PT, R23, RZ, PT, P0 ;  /* 0x000000ff1700720c */ /* 0x000fe40003f05300 */
[----:B0-----:R-:W-:-:S05]  /*aae0*/  I2FP.F32.U32 R4, R28 ;  /* 0x0000001c00047245 */ /* 0x001fca0000201000 */
[----:B------:R-:W-:-:S04]  /*aaf0*/  FMUL R4, R4, UR6 ;  /* 0x0000000604047c20 */ /* 0x000fc80008400000 */
[----:B------:R0:W3:Y:S02]  /*ab00*/  F2I.U32.TRUNC.NTZ R29, R4 ;  /* 0x00000004001d7305 */ /* 0x0000e4000020f000 */
[----:B-1--4-:R-:W-:Y:S05]  /*ab10*/  @!P0 BRA `(.L_x_235) ;  /* 0x0000000000288947 */ /* 0x012fea0003800000 */
[----:B------:R-:W1:Y:S02]  /*ab20*/  LDC R5, c[0x0][0x634] ;  /* 0x00018d00ff057b82 */ /* 0x000e640000000800 */
[----:B-1----:R-:W-:-:S05]  /*ab30*/  IADD3 R21, P0, R2, R5, RZ ;  /* 0x0000000502157210 */ /* 0x002fca0007f1e0ff */
[----:B------:R-:W-:-:S04]  /*ab40*/  IMAD.X R25, RZ, RZ, R3, P0 ;  /* 0x000000ffff197224 */ /* 0x000fc800000e0603 */
[----:B0-----:R-:W-:-:S04]  /*ab50*/  IMAD.WIDE.U32 R4, R25, R22, RZ ;  /* 0x0000001619047225 */ /* 0x001fc800078e00ff */
[----:B------:R-:W-:-:S04]  /*ab60*/  IMAD.WIDE.U32 R18, P0, R21, R23, R4 ;  /* 0x0000001715127225 */ /* 0x000fc80007800004 */
[----:B------:R-:W-:-:S04]  /*ab70*/  IMAD.WIDE.U32 R4, R21, R22, RZ ;  /* 0x0000001615047225 */ /* 0x000fc800078e00ff */
[----:B------:R-:W-:Y:S01]  /*ab80*/  IMAD.X R21, RZ, RZ, RZ, P0 ;  /* 0x000000ffff157224 */ /* 0x000fe200000e06ff */
[----:B------:R-:W-:Y:S01]  /*ab90*/  IADD3 RZ, P0, R5, R18, RZ ;  /* 0x0000001205ff7210 */ /* 0x000fe20007f1e0ff */
[----:B------:R-:W-:-:S04]  /*aba0*/  IMAD.MOV.U32 R20, RZ, RZ, R19 ;  /* 0x000000ffff147224 */ /* 0x000fc800078e0013 */
[----:B------:R-:W-:-:S08]  /*abb0*/  IMAD.WIDE.U32.X R20, R25, R23, R20, P0 ;  /* 0x0000001719147225 */ /* 0x000fd000000e0414 */
.L_x_235:
[-CC-:B------:R-:W-:Y:S01]  /*abc0*/  SHF.R.U64 R24, R20, R6.reuse, R21.reuse ;  /* 0x0000000614187219 */ /* 0x180fe20000001215 */
[----:B------:R-:W1:Y:S01]  /*abd0*/  LDC.64 R34, c[0x0][0x640] ;  /* 0x00019000ff227b82 */ /* 0x000e620000000a00 */
[----:B0-----:R-:W-:Y:S01]  /*abe0*/  SHF.R.U32.HI R4, RZ, R6, R21 ;  /* 0x00000006ff047219 */ /* 0x001fe20000011615 */
[----:B---3--:R-:W-:Y:S01]  /*abf0*/  IMAD.MOV R29, RZ, RZ, -R29 ;  /* 0x000000ffff1d7224 */ /* 0x008fe200078e0a1d */
[----:B------:R-:W-:Y:S01]  /*ac00*/  IADD3 R19, P0, RZ, -R24, RZ ;  /* 0x80000018ff137210 */ /* 0x000fe20007f1e0ff */
[----:B------:R-:W-:Y:S01]  /*ac10*/  ULDC UR6, c[0x0][0x154] ;  /* 0x0000550000067ab9 */ /* 0x000fe20000000800 */
[----:B------:R-:W-:Y:S02]  /*ac20*/  IMAD.MOV.U32 R21, RZ, RZ, 0x1 ;  /* 0x00000001ff157424 */ /* 0x000fe400078e00ff */
[----:B------:R-:W-:Y:S01]  /*ac30*/  IMAD R29, R31, R29, R28 ;  /* 0x0000001d1f1d7224 */ /* 0x000fe200078e021c */
[----:B------:R-:W0:Y:S01]  /*ac40*/  LDC R18, c[0x0][0x618] ;  /* 0x00018600ff127b82 */ /* 0x000e220000000800 */
[----:B------:R-:W-:-:S04]  /*ac50*/  IMAD.X R5, RZ, RZ, ~R4, P0 ;  /* 0x000000ffff057224 */ /* 0x000fc800000e0e04 */
[-C--:B--2---:R-:W-:Y:S02]  /*ac60*/  IMAD R6, R5, R26.reuse, RZ ;  /* 0x0000001a05067224 */ /* 0x084fe400078e02ff */
[C---:B------:R-:W-:Y:S01]  /*ac70*/  IMAD.WIDE.U32 R4, R19.reuse, R26, R2 ;  /* 0x0000001a13047225 */ /* 0x040fe200078e0002 */
[----:B------:R-:W2:Y:S03]  /*ac80*/  LDC R20, c[0x0][0x608] ;  /* 0x00018200ff147b82 */ /* 0x000ea60000000800 */
[----:B------:R-:W-:Y:S01]  /*ac90*/  IMAD R19, R19, R27, R6 ;  /* 0x0000001b13137224 */ /* 0x000fe200078e0206 */
[----:B------:R-:W-:-:S03]  /*aca0*/  I2FP.F32.U32 R6, R30 ;  /* 0x0000001e00067245 */ /* 0x000fc60000201000 */
[----:B------:R-:W-:Y:S01]  /*acb0*/  IMAD.IADD R5, R5, 0x1, R19 ;  /* 0x0000000105057824 */ /* 0x000fe200078e0213 */
[----:B------:R-:W3:Y:S01]  /*acc0*/  LDC R32, c[0x0][0x658] ;  /* 0x00019600ff207b82 */ /* 0x000ee20000000800 */
[----:B-1----:R-:W-:Y:S01]  /*acd0*/  ISETP.NE.U32.AND P0, PT, R34, RZ, PT ;  /* 0x000000ff2200720c */ /* 0x002fe20003f05070 */
[----:B------:R-:W-:-:S03]  /*ace0*/  IMAD.MOV.U32 R19, RZ, RZ, -0x1 ;  /* 0xffffffffff137424 */ /* 0x000fc600078e00ff */
[----:B------:R-:W-:-:S03]  /*acf0*/  ISETP.NE.AND.EX P0, PT, R35, RZ, PT, P0 ;  /* 0x000000ff2300720c */ /* 0x000fc60003f05300 */
[----:B------:R-:W1:Y:S01]  /*ad00*/  LDC R27, c[0x0][0x148] ;  /* 0x00005200ff1b7b82 */ /* 0x000e620000000800 */
[-CC-:B0-----:R-:W-:Y:S02]  /*ad10*/  SHF.R.U64 R22, R4, R18.reuse, R5.reuse ;  /* 0x0000001204167219 */ /* 0x181fe40000001205 */
[----:B------:R-:W-:Y:S01]  /*ad20*/  SHF.R.U32.HI R5, RZ, R18, R5 ;  /* 0x00000012ff057219 */ /* 0x000fe20000011605 */
[----:B------:R-:W-:-:S04]  /*ad30*/  FMUL R18, R6, UR6 ;  /* 0x0000000606127c20 */ /* 0x000fc80008400000 */
[----:B------:R-:W0:Y:S01]  /*ad40*/  LDC R28, c[0x0][0x600] ;  /* 0x00018000ff1c7b82 */ /* 0x000e220000000800 */
[----:B------:R4:W0:Y:S01]  /*ad50*/  F2I.U32.TRUNC.NTZ R25, R18 ;  /* 0x0000001200197305 */ /* 0x000822000020f000 */
[-CC-:B--2---:R-:W-:Y:S02]  /*ad60*/  SHF.R.U64 R6, R22, R20.reuse, R5.reuse ;  /* 0x0000001416067219 */ /* 0x184fe40000001205 */
[----:B------:R-:W-:-:S04]  /*ad70*/  SHF.R.U32.HI R5, RZ, R20, R5 ;  /* 0x00000014ff057219 */ /* 0x000fc80000011605 */
[----:B------:R-:W2:Y:S01]  /*ad80*/  LDC R33, c[0x0][0x648] ;  /* 0x00019200ff217b82 */ /* 0x000ea20000000800 */
[-CC-:B---3--:R-:W-:Y:S02]  /*ad90*/  SHF.R.U64 R26, R6, R32.reuse, R5.reuse ;  /* 0x00000020061a7219 */ /* 0x188fe40000001205 */
[-C--:B------:R-:W-:Y:S02]  /*ada0*/  SHF.L.U32 R19, R19, R32.reuse, RZ ;  /* 0x0000002013137219 */ /* 0x080fe400000006ff */
[-C--:B------:R-:W-:Y:S01]  /*adb0*/  SHF.R.U32.HI R5, RZ, R32.reuse, R5 ;  /* 0x00000020ff057219 */ /* 0x080fe20000011605 */
[----:B------:R-:W-:Y:S01]  /*adc0*/  IMAD.MOV.U32 R4, RZ, RZ, R26 ;  /* 0x000000ffff047224 */ /* 0x000fe200078e001a */
[----:B------:R-:W-:Y:S01]  /*add0*/  SHF.L.U32 R32, R21, R32, RZ ;  /* 0x0000002015207219 */ /* 0x000fe200000006ff */
[----:B------:R-:W3:Y:S01]  /*ade0*/  LDC R36, c[0x0][0x638] ;  /* 0x00018e00ff247b82 */ /* 0x000ee20000000800 */
[----:B------:R-:W-:-:S07]  /*adf0*/  LOP3.LUT R31, RZ, R19, RZ, 0x33, !PT ;  /* 0x00000013ff1f7212 */ /* 0x000fce00078e33ff */
[----:B------:R-:W0:Y:S01]  /*ae00*/  LDC R37, c[0x0][0x610] ;  /* 0x00018400ff257b82 */ /* 0x000e220000000800 */
[----:B----4-:R-:W-:Y:S05]  /*ae10*/  @!P0 BRA `(.L_x_236) ;  /* 0x0000000000288947 */ /* 0x010fea0003800000 */
[----:B------:R-:W4:Y:S02]  /*ae20*/  LDC R21, c[0x0][0x64c] ;  /* 0x00019300ff157b82 */ /* 0x000f240000000800 */
[----:B----4-:R-:W-:-:S05]  /*ae30*/  IADD3 R21, P0, R26, R21, RZ ;  /* 0x000000151a157210 */ /* 0x010fca0007f1e0ff */
        /* <DEDUP_REMOVED lines=8> */
.L_x_236:
[----:B--2---:R-:W-:Y:S01]  /*aec0*/  SHF.R.U64 R4, R4, R33, R5 ;  /* 0x0000002104047219 */ /* 0x004fe20000001205 */
[----:B0-----:R-:W-:Y:S01]  /*aed0*/  VIADD R21, R28, 0xffffffff ;  /* 0xffffffff1c157836 */ /* 0x001fe20000000000 */
[----:B------:R-:W-:Y:S01]  /*aee0*/  LOP3.LUT R19, R6, R31, RZ, 0xc0, !PT ;  /* 0x0000001f06137212 */ /* 0x000fe200078ec0ff */
[----:B------:R-:W-:Y:S02]  /*aef0*/  IMAD.MOV R25, RZ, RZ, -R25 ;  /* 0x000000ffff197224 */ /* 0x000fe400078e0a19 */
[----:B------:R-:W-:Y:S02]  /*af00*/  IMAD.MOV R5, RZ, RZ, -R4 ;  /* 0x000000ffff057224 */ /* 0x000fe400078e0a04 */
[----:B------:R-:W-:Y:S01]  /*af10*/  IMAD R6, R32, R4, R19 ;  /* 0x0000000420067224 */ /* 0x000fe200078e0213 */
[----:B------:R-:W-:Y:S01]  /*af20*/  LOP3.LUT R19, R22, R21, RZ, 0xc0, !PT ;  /* 0x0000001516137212 */ /* 0x000fe200078ec0ff */
[----:B-1----:R-:W-:Y:S02]  /*af30*/  @P2 IMAD R29, R27, R25, R30 ;  /* 0x000000191b1d2224 */ /* 0x002fe400078e021e */
[----:B---3--:R-:W-:-:S02]  /*af40*/  IMAD R4, R5, R36, R26 ;  /* 0x0000002405047224 */ /* 0x008fc400078e021a */
[----:B------:R-:W-:Y:S02]  /*af50*/  IMAD R6, R6, R37, R29 ;  /* 0x0000002506067224 */ /* 0x000fe400078e021d */
[----:B------:R-:W-:Y:S02]  /*af60*/  IMAD R19, R4, R28, R19 ;  /* 0x0000001c04137224 */ /* 0x000fe400078e0213 */
[----:B------:R-:W-:Y:S02]  /*af70*/  IMAD.MOV.U32 R18, RZ, RZ, 0x1 ;  /* 0x00000001ff127424 */ /* 0x000fe400078e00ff */
[----:B------:R-:W-:Y:S01]  /*af80*/  IMAD.MOV.U32 R4, RZ, RZ, R24 ;  /* 0x000000ffff047224 */ /* 0x000fe200078e0018 */
[----:B------:R-:W-:Y:S02]  /*af90*/  SEL R5, R19, R6, !P2 ;  /* 0x0000000613057207 */ /* 0x000fe40005000000 */
[----:B------:R-:W-:-:S07]  /*afa0*/  SEL R6, R6, R19, !P2 ;  /* 0x0000001306067207 */ /* 0x000fce0005000000 */
.L_x_234:
[----:B------:R-:W-:Y:S02]  /*afb0*/  LOP3.LUT P0, RZ, R18, 0xff, RZ, 0xc0, !PT ;  /* 0x000000ff12ff7812 */ /* 0x000fe4000780c0ff */
[----:B------:R-:W-:-:S11]  /*afc0*/  LOP3.LUT R16, R16, 0x1, RZ, 0x3c, !PT ;  /* 0x0000000110107812 */ /* 0x000fd600078e3cff */
[----:B------:R-:W-:Y:S05]  /*afd0*/  @P0 BRA `(.L_x_237) ;  /* 0xffffff6400880947 */ /* 0x000fea000383ffff */
[----:B------:R-:W-:Y:S05]  /*afe0*/  EXIT ;  /* 0x000000000000794d */ /* 0x000fea0003800000 */
.L_x_17:
[----:B------:R-:W-:-:S08]  /*aff0*/  ISETP.NE.AND P0, PT, R18, RZ, PT ;  /* 0x000000ff1200720c */ /* 0x000fd00003f05270 */
[----:B--23-5:R-:W0:-:S00]  /*b000*/  USETMAXREG.DEALLOC.CTAPOOL 0x28 ;  /* 0x00000028000079c8 */ /* 0x02ce0000080e0500 */
[----:B------:R-:W-:Y:S05]  /*b010*/  @P0 EXIT ;  /* 0x000000000000094d */ /* 0x000fea0003800000 */
[----:B0-----:R-:W-:Y:S01]  /*b020*/  LOP3.LUT P0, RZ, R20, 0xff, RZ, 0xc0, !PT ;  /* 0x000000ff14ff7812 */ /* 0x001fe2000780c0ff */
[----:B------:R-:W-:Y:S02]  /*b030*/  IMAD.MOV.U32 R12, RZ, RZ, 0x1 ;  /* 0x00000001ff0c7424 */ /* 0x000fe400078e00ff */
[----:B------:R-:W-:-:S10]  /*b040*/  IMAD.MOV.U32 R13, RZ, RZ, RZ ;  /* 0x000000ffff0d7224 */ /* 0x000fd400078e00ff */
[----:B------:R-:W-:Y:S05]  /*b050*/  @!P0 BRA `(.L_x_238) ;  /* 0x0000000c004c8947 */ /* 0x000fea0003800000 */
[----:B------:R-:W0:Y:S01]  /*b060*/  S2R R16, SR_CgaCtaId ;  /* 0x0000000000107919 */ /* 0x000e220000008800 */
[----:B------:R-:W-:Y:S01]  /*b070*/  LOP3.LUT P0, RZ, R15, 0x1f, RZ, 0xc0, !PT ;  /* 0x0000001f0fff7812 */ /* 0x000fe2000780c0ff */
[----:B------:R-:W-:Y:S01]  /*b080*/  ULDC UR5, c[0x0][0x658] ;  /* 0x0001960000057ab9 */ /* 0x000fe20000000800 */
[----:B------:R-:W-:Y:S01]  /*b090*/  UMOV UR6, 0xffffffff ;  /* 0xffffffff00067882 */ /* 0x000fe20000000000 */
[----:B------:R-:W-:Y:S01]  /*b0a0*/  BSSY B0, `(.L_x_238) ;  /* 0x00000ce000007945 */ /* 0x000fe20003800000 */
[C---:B------:R-:W-:Y:S01]  /*b0b0*/  ISETP.NE.AND P3, PT, R14.reuse, RZ, PT ;  /* 0x000000ff0e00720c */ /* 0x040fe20003f65270 */
[----:B------:R-:W-:Y:S01]  /*b0c0*/  USHF.L.U32 UR6, UR6, UR5, URZ ;  /* 0x0000000506067299 */ /* 0x000fe2000800063f */
[----:B------:R-:W-:Y:S01]  /*b0d0*/  ISETP.NE.OR P0, PT, R14, RZ, !P0 ;  /* 0x000000ff0e00720c */ /* 0x000fe20004705670 */
[----:B------:R-:W-:Y:S01]  /*b0e0*/  IMAD.MOV.U32 R15, RZ, RZ, 0x1 ;  /* 0x00000001ff0f7424 */ /* 0x000fe200078e00ff */
[----:B------:R-:W-:Y:S01]  /*b0f0*/  LOP3.LUT R14, R7, 0x2, RZ, 0xfc, !PT ;  /* 0x00000002070e7812 */ /* 0x000fe200078efcff */
[----:B------:R-:W-:Y:S01]  /*b100*/  IMAD.MOV.U32 R12, RZ, RZ, 0x1 ;  /* 0x00000001ff0c7424 */ /* 0x000fe200078e00ff */
[----:B------:R-:W-:Y:S01]  /*b110*/  ULDC UR4, c[0x0][0x600] ;  /* 0x0001800000047ab9 */ /* 0x000fe20000000800 */
[----:B------:R-:W-:Y:S01]  /*b120*/  IMAD.MOV.U32 R13, RZ, RZ, RZ ;  /* 0x000000ffff0d7224 */ /* 0x000fe200078e00ff */
[----:B------:R-:W-:Y:S01]  /*b130*/  UMOV UR7, 0x1 ;  /* 0x0000000100077882 */ /* 0x000fe20000000000 */
[----:B------:R-:W-:-:S02]  /*b140*/  UIADD3 UR29, UR13, 0x1, URZ ;  /* 0x000000010d1d7890 */ /* 0x000fc4000fffe03f */
[----:B------:R-:W-:Y:S02]  /*b150*/  UIADD3 UR4, UR4, -0x1, URZ ;  /* 0xffffffff04047890 */ /* 0x000fe4000fffe03f */
[----:B------:R-:W-:Y:S02]  /*b160*/  USHF.L.U32 UR5, UR7, UR5, URZ ;  /* 0x0000000507057299 */ /* 0x000fe4000800063f */
[----:B------:R-:W-:Y:S01]  /*b170*/  ULOP3.LUT UR21, URZ, UR6, URZ, 0x33, !UPT ;  /* 0x000000063f157292 */ /* 0x000fe2000f8e333f */
[----:B------:R-:W-:Y:S01]  /*b180*/  ULDC.64 UR22, c[0x0][0x198] ;  /* 0x0000660000167ab9 */ /* 0x000fe20000000a00 */
[----:B0-----:R-:W-:-:S10]  /*b190*/  LOP3.LUT R16, R16, 0x1, RZ, 0xc0, !PT ;  /* 0x0000000110107812 */ /* 0x001fd400078ec0ff */
.L_x_250:
[----:B------:R-:W-:-:S03]  /*b1a0*/  UMOV UR6, 0xffffffff ;  /* 0xffffffff00067882 */ /* 0x000fc60000000000 */
[----:B------:R-:W-:Y:S05]  /*b1b0*/  BRA.DIV UR6, `(.L_x_239) ;  /* 0x0000000e06f07947 */ /* 0x000fea000b800000 */
[----:B------:R-:W-:-:S13]  /*b1c0*/  ELECT P1, URZ, PT ;  /* 0x00000000003f782f */ /* 0x000fda0003820000 */
.L_x_262:
[----:B------:R-:W0:Y:S01]  /*b1d0*/  LDC R10, c[0x0][0x28c] ;  /* 0x0000a300ff0a7b82 */ /* 0x000e220000000800 */
[----:B------:R-:W-:Y:S01]  /*b1e0*/  BSSY B1, `(.L_x_240) ;  /* 0x0000046000017945 */ /* 0x000fe20003800000 */
[----:B0-----:R-:W-:-:S13]  /*b1f0*/  ISETP.LT.OR P1, PT, R10, 0x1, !P1 ;  /* 0x000000010a00780c */ /* 0x001fda0004f21670 */
[----:B------:R-:W-:Y:S05]  /*b200*/  @P1 BRA `(.L_x_241) ;  /* 0x00000004000c1947 */ /* 0x000fea0003800000 */
[----:B------:R-:W-:Y:S02]  /*b210*/  IMAD.SHL.U32 R17, R6, 0x40, RZ ;  /* 0x0000004006117824 */ /* 0x000fe400078e00ff */
[----:B------:R-:W-:Y:S02]  /*b220*/  IMAD R6, R5, 0x2, R16 ;  /* 0x0000000205067824 */ /* 0x000fe400078e0210 */
[----:B------:R-:W-:Y:S02]  /*b230*/  IMAD.MOV.U32 R21, RZ, RZ, RZ ;  /* 0x000000ffff157224 */ /* 0x000fe400078e00ff */
[----:B------:R-:W-:Y:S02]  /*b240*/  IMAD.U32 R22, RZ, RZ, UR29 ;  /* 0x0000001dff167e24 */ /* 0x000fe4000f8e00ff */
[----:B------:R-:W-:Y:S02]  /*b250*/  IMAD.MOV.U32 R5, RZ, RZ, R12 ;  /* 0x000000ffff057224 */ /* 0x000fe400078e000c */
[----:B------:R-:W-:-:S02]  /*b260*/  IMAD.MOV.U32 R11, RZ, RZ, R13 ;  /* 0x000000ffff0b7224 */ /* 0x000fc400078e000d */
[----:B------:R-:W-:-:S07]  /*b270*/  IMAD R18, R6, 0x60, RZ ;  /* 0x0000006006127824 */ /* 0x000fce00078e02ff */
.L_x_245:
[----:B------:R-:W0:Y:S01]  /*b280*/  S2R R19, SR_CgaCtaId ;  /* 0x0000000000137919 */ /* 0x000e220000008800 */
[----:B------:R-:W-:Y:S01]  /*b290*/  MOV R6, 0x400 ;  /* 0x0000040000067802 */ /* 0x000fe20000000f00 */
[----:B------:R-:W1:Y:S03]  /*b2a0*/  @!P3 LDC R10, c[0x0][0x500] ;  /* 0x00014000ff0abb82 */ /* 0x000e660000000800 */
[----:B0-----:R-:W-:Y:S02]  /*b2b0*/  LEA R20, R19, R6, 0x18 ;  /* 0x0000000613147211 */ /* 0x001fe400078ec0ff */
[----:B------:R-:W-:-:S03]  /*b2c0*/  SHF.L.U32 R6, R5, 0x1f, RZ ;  /* 0x0000001f05067819 */ /* 0x000fc600000006ff */
[----:B------:R-:W-:-:S04]  /*b2d0*/  IMAD R19, R11, 0x8, R20 ;  /* 0x000000080b137824 */ /* 0x000fc800078e0214 */
[----:B------:R-:W0:Y:S02]  /*b2e0*/  SYNCS.PHASECHK.TRANS64.TRYWAIT P1, [R19+URZ+0x18], R6 ;  /* 0x00001806130075a7 */ /* 0x000e24000802017f */
[----:B01----:R-:W-:Y:S05]  /*b2f0*/  @!P1 BRA `(.L_x_242) ;  /* 0x0000000c00c09947 */ /* 0x003fea0003800000 */
.L_x_263:
[----:B0-----:R-:W-:Y:S01]  /*b300*/  PRMT R6, R14, 0x9910, RZ ;  /* 0x000099100e067816 */ /* 0x001fe200000000ff */
[----:B------:R0:W-:Y:S03]  /*b310*/  @!P3 SYNCS.ARRIVE.TRANS64 RZ, [R19+URZ], R10 ;  /* 0x0000000a13ffb9a7 */ /* 0x0001e6000800003f */
[----:B------:R-:W-:-:S13]  /*b320*/  ISETP.NE.AND P1, PT, R6, 0x2, PT ;  /* 0x000000020600780c */ /* 0x000fda0003f25270 */
[----:B0-----:R-:W-:Y:S05]  /*b330*/  @P1 BRA `(.L_x_243) ;  /* 0x0000000000041947 */ /* 0x001fea0003800000 */
[----:B------:R-:W-:Y:S01]  /*b340*/  BPT.TRAP 0x1 ;  /* 0x000000040000795c */ /* 0x000fe20000300000 */
.L_x_243:
[----:B------:R-:W-:Y:S05]  /*b350*/  @P0 BRA `(.L_x_244) ;  /* 0x0000000000040947 */ /* 0x000fea0003800000 */
[----:B------:R-:W-:Y:S01]  /*b360*/  BPT.TRAP 0x1 ;  /* 0x000000040000795c */ /* 0x000fe20000300000 */
.L_x_244:
[----:B------:R-:W-:Y:S01]  /*b370*/  IMAD R6, R11, 0x4000, R20 ;  /* 0x000040000b067824 */ /* 0x000fe200078e0214 */
[----:B------:R-:W-:Y:S01]  /*b380*/  R2UR UR34, R21 ;  /* 0x00000000152272ca */ /* 0x000fe200000e0000 */
[----:B------:R-:W-:Y:S01]  /*b390*/  VIADD R22, R22, 0xffffffff ;  /* 0xffffffff16167836 */ /* 0x000fe20000000000 */
[----:B------:R-:W-:Y:S01]  /*b3a0*/  R2UR UR33, R19 ;  /* 0x00000000132172ca */ /* 0x000fe200000e0000 */
[----:B------:R-:W-:Y:S01]  /*b3b0*/  UIADD3 UR6, UP0, UR22, 0xf0, URZ ;  /* 0x000000f016067890 */ /* 0x000fe2000ff1e03f */
[----:B------:R-:W-:Y:S01]  /*b3c0*/  R2UR UR24, R6 ;  /* 0x00000000061872ca */ /* 0x000fe200000e0000 */
[----:B------:R-:W-:Y:S01]  /*b3d0*/  IMAD R6, R11, 0x4, R16 ;  /* 0x000000040b067824 */ /* 0x000fe200078e0210 */
[----:B------:R-:W-:Y:S01]  /*b3e0*/  R2UR UR36, R4 ;  /* 0x00000000042472ca */ /* 0x000fe200000e0000 */
[----:B------:R-:W-:Y:S01]  /*b3f0*/  UIADD3 UR30, UP1, UR22, 0x1f0, URZ ;  /* 0x000001f0161e7890 */ /* 0x000fe2000ff3e03f */
[----:B------:R-:W-:Y:S01]  /*b400*/  R2UR UR35, R17 ;  /* 0x00000000112372ca */ /* 0x000fe200000e0000 */
[----:B------:R-:W-:Y:S01]  /*b410*/  IMAD R6, R6, 0x3000, R20 ;  /* 0x0000300006067824 */ /* 0x000fe200078e0214 */
[----:B------:R-:W-:Y:S01]  /*b420*/  R2UR UR19, R18 ;  /* 0x00000000121372ca */ /* 0x000fe200000e0000 */
[----:B------:R-:W-:Y:S01]  /*b430*/  UIADD3.X UR7, URZ, UR23, URZ, UP0, !UPT ;  /* 0x000000173f077290 */ /* 0x000fe200087fe43f */
[----:B------:R-:W-:Y:S01]  /*b440*/  ISETP.GT.AND P4, PT, R22, 0x1, PT ;  /* 0x000000011600780c */ /* 0x000fe20003f84270 */
[----:B------:R-:W-:Y:S01]  /*b450*/  UIADD3 UR26, UR34, 0x80, URZ ;  /* 0x00000080221a7890 */ /* 0x000fe2000fffe03f */
[----:B------:R-:W-:Y:S01]  /*b460*/  R2UR UR8, R6 ;  /* 0x00000000060872ca */ /* 0x000fe200000e0000 */
[----:B------:R-:W-:Y:S01]  /*b470*/  UIADD3.X UR31, URZ, UR23, URZ, UP1, !UPT ;  /* 0x000000173f1f7290 */ /* 0x000fe20008ffe43f */
[----:B------:R-:W-:Y:S01]  /*b480*/  VIADD R11, R11, 0x1 ;  /* 0x000000010b0b7836 */ /* 0x000fe20000000000 */
[----:B------:R-:W-:Y:S01]  /*b490*/  UIADD3 UR32, UR24, 0x100, URZ ;  /* 0x0000010018207890 */ /* 0x000fe2000fffe03f */
[----:B------:R-:W-:Y:S01]  /*b4a0*/  VIADD R21, R21, 0x100 ;  /* 0x0000010015157836 */ /* 0x000fe20000000000 */
[----:B------:R-:W-:Y:S01]  /*b4b0*/  UIADD3 UR24, UR24, 0x2100, URZ ;  /* 0x0000210018187890 */ /* 0x000fe2000fffe03f */
[----:B------:R-:W-:Y:S01]  /*b4c0*/  UMOV UR14, 0x0 ;  /* 0x00000000000e7882 */ /* 0x000fe20000000000 */
[----:B------:R-:W-:Y:S01]  /*b4d0*/  UMOV UR15, 0x10000000 ;  /* 0x10000000000f7882 */ /* 0x000fe20000000000 */
[----:B------:R-:W-:Y:S01]  /*b4e0*/  ISETP.NE.AND P1, PT, R11, 0x3, PT ;  /* 0x000000030b00780c */ /* 0x000fe20003f25270 */
[----:B------:R-:W-:Y:S01]  /*b4f0*/  UMOV UR25, UR33 ;  /* 0x0000002100197c82 */ /* 0x000fe20008000000 */
[----:B------:R-:W-:Y:S01]  /*b500*/  UMOV UR28, UR36 ;  /* 0x00000024001c7c82 */ /* 0x000fe20008000000 */
[----:B------:R-:W-:-:S02]  /*b510*/  UMOV UR27, UR35 ;  /* 0x00000023001b7c82 */ /* 0x000fc40008000000 */
[----:B------:R-:W-:Y:S01]  /*b520*/  UIADD3 UR16, UR8, 0xc100, URZ ;  /* 0x0000c10008107890 */ /* 0x000fe2000fffe03f */
[----:B------:R0:W-:Y:S01]  /*b530*/  UTMALDG.3D [UR32], [UR6], desc[UR14] ;  /* 0x00000e20060075b4 */ /* 0x0001e20008011000 */
[----:B------:R-:W-:Y:S01]  /*b540*/  UIADD3 UR8, UR8, 0x12100, URZ ;  /* 0x0001210008087890 */ /* 0x000fe2000fffe03f */
[----:B------:R-:W-:Y:S01]  /*b550*/  SEL R6, RZ, 0x1, P1 ;  /* 0x00000001ff067807 */ /* 0x000fe20000800000 */
[----:B------:R-:W-:Y:S01]  /*b560*/  UMOV UR37, 0x30000 ;  /* 0x0003000000257882 */ /* 0x000fe20000000000 */
[----:B------:R-:W-:Y:S01]  /*b570*/  UMOV UR17, UR33 ;  /* 0x0000002100117c82 */ /* 0x000fe20008000000 */
[----:B------:R-:W-:Y:S01]  /*b580*/  UMOV UR18, UR34 ;  /* 0x0000002200127c82 */ /* 0x000fe20008000000 */
[----:B------:R-:W-:Y:S01]  /*b590*/  UMOV UR20, UR36 ;  /* 0x0000002400147c82 */ /* 0x000fe20008000000 */
[----:B------:R-:W-:Y:S01]  /*b5a0*/  UMOV UR9, UR33 ;  /* 0x0000002100097c82 */ /* 0x000fe20008000000 */
[----:B------:R-:W-:Y:S01]  /*b5b0*/  UMOV UR11, UR19 ;  /* 0x00000013000b7c82 */ /* 0x000fe20008000000 */
[----:B------:R-:W-:Y:S01]  /*b5c0*/  UMOV UR12, UR36 ;  /* 0x00000024000c7c82 */ /* 0x000fe20008000000 */
[----:B------:R0:W-:Y:S01]  /*b5d0*/  UTMALDG.3D [UR24], [UR6], desc[UR14] ;  /* 0x00000e18060075b4 */ /* 0x0001e20008011000 */
[----:B------:R-:W-:Y:S01]  /*b5e0*/  UMOV UR10, UR26 ;  /* 0x0000001a000a7c82 */ /* 0x000fe20008000000 */
[----:B------:R-:W-:-:S02]  /*b5f0*/  LOP3.LUT R5, R5, R6, RZ, 0x3c, !PT ;  /* 0x0000000605057212 */ /* 0x000fc400078e3cff */
[----:B------:R-:W-:Y:S01]  /*b600*/  SEL R11, R11, RZ, P1 ;  /* 0x000000ff0b0b7207 */ /* 0x000fe20000800000 */
[----:B------:R0:W-:Y:S01]  /*b610*/  UTMALDG.3D.MULTICAST [UR16], [UR30], UR37, desc[UR14] ;  /* 0x00000e101e0073b4 */ /* 0x0001e20008011825 */
[----:B------:R0:W-:Y:S02]  /*b620*/  UTMALDG.3D.MULTICAST [UR8], [UR30], UR37, desc[UR14] ;  /* 0x00000e081e0073b4 */ /* 0x0001e40008011825 */
[----:B0-----:R-:W-:Y:S05]  /*b630*/  @P4 BRA `(.L_x_245) ;  /* 0xfffffffc00104947 */ /* 0x001fea000383ffff */
.L_x_241:
[----:B------:R-:W-:Y:S05]  /*b640*/  BSYNC B1 ;  /* 0x0000000000017941 */ /* 0x000fea0003800000 */
.L_x_240:
[----:B------:R-:W-:Y:S01]  /*b650*/  LOP3.LUT P5, RZ, R15, 0xff, RZ, 0xc0, !PT ;  /* 0x000000ff0fff7812 */ /* 0x000fe200078ac0ff */
[----:B------:R-:W-:Y:S01]  /*b660*/  VIADD R6, R13, UR13 ;  /* 0x0000000d0d067c36 */ /* 0x000fe20008000000 */
[----:B------:R-:W-:Y:S01]  /*b670*/  ULDC.64 UR6, c[0x0][0x650] ;  /* 0x0001940000067ab9 */ /* 0x000fe20000000a00 */
[----:B------:R-:W-:Y:S01]  /*b680*/  IMAD.U32 R11, RZ, RZ, UR13 ;  /* 0x0000000dff0b7e24 */ /* 0x000fe2000f8e00ff */
[----:B------:R-:W-:Y:S01]  /*b690*/  UISETP.GE.U32.AND UP0, UPT, UR13, 0x3, UPT ;  /* 0x000000030d00788c */ /* 0x000fe2000bf06070 */
[----:B------:R-:W-:Y:S01]  /*b6a0*/  BSSY B1, `(.L_x_246) ;  /* 0x000006b000017945 */ /* 0x000fe20003800000 */
[----:B------:R-:W-:Y:S02]  /*b6b0*/  ISETP.GT.U32.AND P1, PT, R6, 0x2, PT ;  /* 0x000000020600780c */ /* 0x000fe40003f24070 */
[----:B------:R-:W-:Y:S02]  /*b6c0*/  PRMT R15, RZ, 0x7610, R15 ;  /* 0x00007610ff0f7816 */ /* 0x000fe4000000000f */
[----:B------:R-:W-:-:S02]  /*b6d0*/  ISETP.LT.U32.AND P1, PT, R11, 0x3, P1 ;  /* 0x000000030b00780c */ /* 0x000fc40000f21070 */
[----:B------:R-:W-:Y:S01]  /*b6e0*/  PLOP3.LUT P4, PT, PT, PT, UP0, 0x80, 0x0 ;  /* 0x000000000000781c */ /* 0x000fe20003f8f008 */
[----:B------:R-:W0:Y:S01]  /*b6f0*/  @P5 S2R R5, SR_CgaCtaId ;  /* 0x0000000000055919 */ /* 0x000e220000008800 */
[----:B------:R-:W-:-:S04]  /*b700*/  @P5 MOV R4, 0x400 ;  /* 0x0000040000045802 */ /* 0x000fc80000000f00 */
[----:B0-----:R-:W-:Y:S01]  /*b710*/  @P5 LEA R10, R5, R4, 0x18 ;  /* 0x00000004050a5211 */ /* 0x001fe200078ec0ff */
[----:B------:R-:W-:-:S03]  /*b720*/  IMAD.WIDE.U32 R4, R6, -0x55555555, RZ ;  /* 0xaaaaaaab06047825 */ /* 0x000fc600078e00ff */
[----:B------:R0:W-:Y:S01]  /*b730*/  @P5 SYNCS.ARRIVE.TRANS64.A1T0 RZ, [R10+URZ+0x68], RZ ;  /* 0x000068ff0aff59a7 */ /* 0x0001e2000810003f */
[----:B------:R-:W-:Y:S01]  /*b740*/  IADD3 R2, P5, R2, R8, RZ ;  /* 0x0000000802027210 */ /* 0x000fe20007fbe0ff */
[----:B------:R-:W-:Y:S01]  /*b750*/  IMAD.MOV.U32 R4, RZ, RZ, -0x1 ;  /* 0xffffffffff047424 */ /* 0x000fe200078e00ff */
[----:B------:R-:W-:Y:S02]  /*b760*/  SHF.R.U32.HI R11, RZ, 0x1, R5 ;  /* 0x00000001ff0b7819 */ /* 0x000fe40000011605 */
[----:B------:R-:W-:Y:S01]  /*b770*/  SEL R5, RZ, 0x1, !P1 ;  /* 0x00000001ff057807 */ /* 0x000fe20004800000 */
[----:B------:R-:W-:Y:S01]  /*b780*/  IMAD.X R3, R3, 0x1, R0, P5 ;  /* 0x0000000103037824 */ /* 0x000fe200028e0600 */
[----:B------:R-:W-:Y:S01]  /*b790*/  ISETP.GE.U32.AND P1, PT, R2, UR6, PT ;  /* 0x0000000602007c0c */ /* 0x000fe2000bf26070 */
[----:B------:R-:W-:Y:S01]  /*b7a0*/  IMAD R13, R11, -0x3, R6 ;  /* 0xfffffffd0b0d7824 */ /* 0x000fe200078e0206 */
[----:B------:R-:W-:Y:S01]  /*b7b0*/  LOP3.LUT R12, R12, R5, RZ, 0x3c, !PT ;  /* 0x000000050c0c7212 */ /* 0x000fe200078e3cff */
[----:B------:R-:W-:Y:S01]  /*b7c0*/  IMAD.MOV.U32 R6, RZ, RZ, -0x1 ;  /* 0xffffffffff067424 */ /* 0x000fe200078e00ff */
[----:B------:R-:W-:Y:S01]  /*b7d0*/  ISETP.GE.U32.AND.EX P1, PT, R3, UR7, PT, P1 ;  /* 0x0000000703007c0c */ /* 0x000fe2000bf26110 */
[----:B------:R-:W-:Y:S01]  /*b7e0*/  IMAD.MOV.U32 R5, RZ, RZ, -0x1 ;  /* 0xffffffffff057424 */ /* 0x000fe200078e00ff */
[----:B------:R-:W-:-:S02]  /*b7f0*/  @P4 LOP3.LUT R12, R12, 0x1, R11, 0x78, !PT ;  /* 0x000000010c0c4812 */ /* 0x000fc400078e780b */
[----:B0-----:R-:W-:-:S09]  /*b800*/  PRMT R10, RZ, 0x7610, R10 ;  /* 0x00007610ff0a7816 */ /* 0x001fd2000000000a */
[----:B------:R-:W-:Y:S05]  /*b810*/  @P1 BRA `(.L_x_247) ;  /* 0x00000004004c1947 */ /* 0x000fea0003800000 */
[----:B------:R-:W0:Y:S01]  /*b820*/  S2R R18, SR_CTAID.X ;  /* 0x0000000000127919 */ /* 0x000e220000002500 */
[----:B------:R-:W-:Y:S01]  /*b830*/  ULDC.64 UR6, c[0x0][0x628] ;  /* 0x00018a0000067ab9 */ /* 0x000fe20000000a00 */
[----:B------:R-:W1:Y:S01]  /*b840*/  LDC R19, c[0x0][0x144] ;  /* 0x00005100ff137b82 */ /* 0x000e620000000800 */
[----:B------:R-:W-:Y:S01]  /*b850*/  ISETP.NE.U32.AND P1, PT, RZ, UR6, PT ;  /* 0x00000006ff007c0c */ /* 0x000fe2000bf25070 */
[----:B------:R-:W2:Y:S01]  /*b860*/  S2R R6, SR_CTAID.Y ;  /* 0x0000000000067919 */ /* 0x000ea20000002600 */
[----:B------:R-:W-:Y:S01]  /*b870*/  ULDC UR9, c[0x0][0x630] ;  /* 0x00018c0000097ab9 */ /* 0x000fe20000000800 */
[----:B------:R-:W-:Y:S01]  /*b880*/  ULDC UR10, c[0x0][0x150] ;  /* 0x00005400000a7ab9 */ /* 0x000fe20000000800 */
[----:B------:R-:W-:Y:S01]  /*b890*/  ISETP.NE.AND.EX P1, PT, RZ, UR7, PT, P1 ;  /* 0x00000007ff007c0c */ /* 0x000fe2000bf25310 */
[----:B------:R-:W-:Y:S02]  /*b8a0*/  IMAD.MOV.U32 R4, RZ, RZ, R2 ;  /* 0x000000ffff047224 */ /* 0x000fe400078e0002 */
[----:B------:R-:W-:Y:S01]  /*b8b0*/  IMAD.MOV.U32 R5, RZ, RZ, R3 ;  /* 0x000000ffff057224 */ /* 0x000fe200078e0003 */
[----:B0-----:R-:W-:-:S09]  /*b8c0*/  I2FP.F32.U32 R20, R18 ;  /* 0x0000001200147245 */ /* 0x001fd20000201000 */
[----:B------:R-:W-:Y:S05]  /*b8d0*/  @!P1 BRA `(.L_x_248) ;  /* 0x0000000000289947 */ /* 0x000fea0003800000 */
[----:B------:R-:W-:Y:S02]  /*b8e0*/  ULDC UR8, c[0x0][0x634] ;  /* 0x00018d0000087ab9 */ /* 0x000fe40000000800 */
[----:B------:R-:W-:-:S05]  /*b8f0*/  IADD3 R5, P1, R2, UR8, RZ ;  /* 0x0000000802057c10 */ /* 0x000fca000ff3e0ff */
[----:B------:R-:W-:-:S04]  /*b900*/  IMAD.X R17, RZ, RZ, R3, P1 ;  /* 0x000000ffff117224 */ /* 0x000fc800008e0603 */
[----:B------:R-:W-:-:S04]  /*b910*/  IMAD.WIDE.U32 R10, R17, UR6, RZ ;  /* 0x00000006110a7c25 */ /* 0x000fc8000f8e00ff */
[----:B------:R-:W-:-:S04]  /*b920*/  IMAD.WIDE.U32 R10, P1, R5, UR7, R10 ;  /* 0x00000007050a7c25 */ /* 0x000fc8000f82000a */
[----:B------:R-:W-:-:S04]  /*b930*/  IMAD.WIDE.U32 R4, R5, UR6, RZ ;  /* 0x0000000605047c25 */ /* 0x000fc8000f8e00ff */
[----:B------:R-:W-:Y:S01]  /*b940*/  IMAD.MOV.U32 R4, RZ, RZ, R11 ;  /* 0x000000ffff047224 */ /* 0x000fe200078e000b */
[----:B------:R-:W-:Y:S01]  /*b950*/  IADD3 RZ, P4, R5, R10, RZ ;  /* 0x0000000a05ff7210 */ /* 0x000fe20007f9e0ff */
[----:B------:R-:W-:-:S04]  /*b960*/  IMAD.X R5, RZ, RZ, RZ, P1 ;  /* 0x000000ffff057224 */ /* 0x000fc800008e06ff */
[----:B------:R-:W-:-:S08]  /*b970*/  IMAD.WIDE.U32.X R4, R17, UR7, R4, P4 ;  /* 0x0000000711047c25 */ /* 0x000fd0000a0e0404 */
.L_x_248:
[----:B------:R-:W-:Y:S01]  /*b980*/  FMUL R20, R20, UR10 ;  /* 0x0000000a14147c20 */ /* 0x000fe20008400000 */
[--C-:B------:R-:W-:Y:S01]  /*b990*/  SHF.R.U64 R17, R4, UR9, R5.reuse ;  /* 0x0000000904117c19 */ /* 0x100fe20008001205 */
[----:B------:R-:W-:Y:S01]  /*b9a0*/  ULDC.64 UR6, c[0x0][0x620] ;  /* 0x0001880000067ab9 */ /* 0x000fe20000000a00 */
[----:B------:R-:W-:Y:S01]  /*b9b0*/  SHF.R.U32.HI R4, RZ, UR9, R5 ;  /* 0x00000009ff047c19 */ /* 0x000fe20008011605 */
[----:B------:R-:W-:Y:S01]  /*b9c0*/  ULDC.64 UR8, c[0x0][0x640] ;  /* 0x0001900000087ab9 */ /* 0x000fe20000000a00 */
[----:B------:R-:W-:Y:S01]  /*b9d0*/  IADD3 R5, P1, RZ, -R17, RZ ;  /* 0x80000011ff057210 */ /* 0x000fe20007f3e0ff */
[----:B------:R-:W0:Y:S01]  /*b9e0*/  F2I.U32.TRUNC.NTZ R20, R20 ;  /* 0x0000001400147305 */ /* 0x000e22000020f000 */
[----:B------:R-:W3:Y:S03]  /*b9f0*/  LDC R21, c[0x0][0x148] ;  /* 0x00005200ff157b82 */ /* 0x000ee60000000800 */
[----:B------:R-:W-:Y:S01]  /*ba00*/  IMAD.X R4, RZ, RZ, ~R4, P1 ;  /* 0x000000ffff047224 */ /* 0x000fe200008e0e04 */
[----:B------:R-:W-:-:S03]  /*ba10*/  ISETP.NE.U32.AND P1, PT, RZ, UR8, PT ;  /* 0x00000008ff007c0c */ /* 0x000fc6000bf25070 */
[----:B------:R-:W-:Y:S01]  /*ba20*/  IMAD R4, R4, UR6, RZ ;  /* 0x0000000604047c24 */ /* 0x000fe2000f8e02ff */
[----:B------:R-:W-:-:S03]  /*ba30*/  ISETP.NE.AND.EX P1, PT, RZ, UR9, PT, P1 ;  /* 0x00000009ff007c0c */ /* 0x000fc6000bf25310 */
[C---:B------:R-:W-:Y:S01]  /*ba40*/  IMAD R11, R5.reuse, UR7, R4 ;  /* 0x00000007050b7c24 */ /* 0x040fe2000f8e0204 */
[----:B------:R-:W-:Y:S01]  /*ba50*/  ULDC UR7, c[0x0][0x154] ;  /* 0x0000550000077ab9 */ /* 0x000fe20000000800 */
[----:B------:R-:W-:Y:S01]  /*ba60*/  IMAD.WIDE.U32 R4, R5, UR6, R2 ;  /* 0x0000000605047c25 */ /* 0x000fe2000f8e0002 */
[----:B------:R-:W-:-:S03]  /*ba70*/  ULDC UR6, c[0x0][0x618] ;  /* 0x0001860000067ab9 */ /* 0x000fc60000000800 */
[----:B0-----:R-:W-:Y:S02]  /*ba80*/  IMAD.MOV R10, RZ, RZ, -R20 ;  /* 0x000000ffff0a7224 */ /* 0x001fe400078e0a14 */
[----:B------:R-:W-:Y:S02]  /*ba90*/  IMAD.IADD R5, R5, 0x1, R11 ;  /* 0x0000000105057824 */ /* 0x000fe400078e020b */
[----:B-1----:R-:W-:Y:S01]  /*baa0*/  IMAD R18, R19, R10, R18 ;  /* 0x0000000a13127224 */ /* 0x002fe200078e0212 */
[----:B--2---:R-:W-:Y:S02]  /*bab0*/  I2FP.F32.U32 R10, R6 ;  /* 0x00000006000a7245 */ /* 0x004fe40000201000 */
[--C-:B------:R-:W-:Y:S02]  /*bac0*/  SHF.R.U64 R19, R4, UR6, R5.reuse ;  /* 0x0000000604137c19 */ /* 0x100fe40008001205 */
[----:B------:R-:W-:Y:S01]  /*bad0*/  SHF.R.U32.HI R4, RZ, UR6, R5 ;  /* 0x00000006ff047c19 */ /* 0x000fe20008011605 */
[----:B------:R-:W-:Y:S01]  /*bae0*/  FMUL R10, R10, UR7 ;  /* 0x000000070a0a7c20 */ /* 0x000fe20008400000 */
[----:B------:R-:W-:-:S02]  /*baf0*/  ULDC UR6, c[0x0][0x608] ;  /* 0x0001820000067ab9 */ /* 0x000fc40000000800 */
[--C-:B------:R-:W-:Y:S01]  /*bb00*/  SHF.R.U64 R22, R19, UR6, R4.reuse ;  /* 0x0000000613167c19 */ /* 0x100fe20008001204 */
[----:B------:R0:W1:Y:S01]  /*bb10*/  F2I.U32.TRUNC.NTZ R24, R10 ;  /* 0x0000000a00187305 */ /* 0x000062000020f000 */
[----:B------:R-:W-:Y:S01]  /*bb20*/  SHF.R.U32.HI R5, RZ, UR6, R4 ;  /* 0x00000006ff057c19 */ /* 0x000fe20008011604 */
[----:B------:R-:W-:-:S03]  /*bb30*/  ULDC UR6, c[0x0][0x658] ;  /* 0x0001960000067ab9 */ /* 0x000fc60000000800 */
[--C-:B------:R-:W-:Y:S02]  /*bb40*/  SHF.R.U64 R20, R22, UR6, R5.reuse ;  /* 0x0000000616147c19 */ /* 0x100fe40008001205 */
[----:B------:R-:W-:-:S03]  /*bb50*/  SHF.R.U32.HI R23, RZ, UR6, R5 ;  /* 0x00000006ff177c19 */ /* 0x000fc60008011605 */
[----:B------:R-:W-:Y:S02]  /*bb60*/  IMAD.MOV.U32 R4, RZ, RZ, R20 ;  /* 0x000000ffff047224 */ /* 0x000fe400078e0014 */
[----:B------:R-:W-:Y:S01]  /*bb70*/  IMAD.MOV.U32 R5, RZ, RZ, R23 ;  /* 0x000000ffff057224 */ /* 0x000fe200078e0017 */
[----:B0-----:R-:W-:Y:S06]  /*bb80*/  @!P1 BRA `(.L_x_249) ;  /* 0x0000000000289947 */ /* 0x001fec0003800000 */
        /* <DEDUP_REMOVED lines=10> */
.L_x_249:
[----:B------:R-:W-:Y:S01]  /*bc30*/  ULDC UR6, c[0x0][0x648] ;  /* 0x0001920000067ab9 */ /* 0x000fe20000000800 */
[----:B------:R-:W-:Y:S01]  /*bc40*/  LOP3.LUT R22, R22, UR21, RZ, 0xc0, !PT ;  /* 0x0000001516167c12 */ /* 0x000fe2000f8ec0ff */
[----:B-1----:R-:W-:Y:S01]  /*bc50*/  IMAD.MOV R24, RZ, RZ, -R24 ;  /* 0x000000ffff187224 */ /* 0x002fe200078e0a18 */
[----:B------:R-:W-:Y:S01]  /*bc60*/  SHF.R.U64 R5, R4, UR6, R5 ;  /* 0x0000000604057c19 */ /* 0x000fe20008001205 */
[----:B------:R-:W-:Y:S01]  /*bc70*/  ULDC UR6, c[0x0][0x638] ;  /* 0x00018e0000067ab9 */ /* 0x000fe20000000800 */
[----:B------:R-:W-:Y:S01]  /*bc80*/  LOP3.LUT R19, R19, UR4, RZ, 0xc0, !PT ;  /* 0x0000000413137c12 */ /* 0x000fe2000f8ec0ff */
[----:B---3--:R-:W-:Y:S01]  /*bc90*/  @P2 IMAD R18, R21, R24, R6 ;  /* 0x0000001815122224 */ /* 0x008fe200078e0206 */
[----:B------:R-:W-:Y:S01]  /*bca0*/  ULDC UR7, c[0x0][0x610] ;  /* 0x0001840000077ab9 */ /* 0x000fe20000000800 */
[----:B------:R-:W-:Y:S02]  /*bcb0*/  IMAD.MOV R11, RZ, RZ, -R5 ;  /* 0x000000ffff0b7224 */ /* 0x000fe400078e0a05 */
[----:B------:R-:W-:-:S02]  /*bcc0*/  IMAD R5, R5, UR5, R22 ;  /* 0x0000000505057c24 */ /* 0x000fc4000f8e0216 */
[----:B------:R-:W-:Y:S01]  /*bcd0*/  IMAD R20, R11, UR6, R20 ;  /* 0x000000060b147c24 */ /* 0x000fe2000f8e0214 */
[----:B------:R-:W-:Y:S01]  /*bce0*/  ULDC UR6, c[0x0][0x600] ;  /* 0x0001800000067ab9 */ /* 0x000fe20000000800 */
[----:B------:R-:W-:Y:S02]  /*bcf0*/  IMAD R18, R5, UR7, R18 ;  /* 0x0000000705127c24 */ /* 0x000fe4000f8e0212 */
[----:B------:R-:W-:Y:S02]  /*bd00*/  IMAD R11, R20, UR6, R19 ;  /* 0x00000006140b7c24 */ /* 0x000fe4000f8e0213 */
[----:B------:R-:W-:Y:S02]  /*bd10*/  IMAD.MOV.U32 R10, RZ, RZ, 0x1 ;  /* 0x00000001ff0a7424 */ /* 0x000fe400078e00ff */
[----:B------:R-:W-:Y:S01]  /*bd20*/  IMAD.MOV.U32 R4, RZ, RZ, R17 ;  /* 0x000000ffff047224 */ /* 0x000fe200078e0011 */
[----:B------:R-:W-:Y:S02]  /*bd30*/  SEL R5, R11, R18, !P2 ;  /* 0x000000120b057207 */ /* 0x000fe40005000000 */
[----:B------:R-:W-:-:S07]  /*bd40*/  SEL R6, R18, R11, !P2 ;  /* 0x0000000b12067207 */ /* 0x000fce0005000000 */
.L_x_247:
[----:B------:R-:W-:Y:S05]  /*bd50*/  BSYNC B1 ;  /* 0x0000000000017941 */ /* 0x000fea0003800000 */
.L_x_246:
[----:B------:R-:W-:-:S13]  /*bd60*/  LOP3.LUT P1, RZ, R10, 0xff, RZ, 0xc0, !PT ;  /* 0x000000ff0aff7812 */ /* 0x000fda000782c0ff */
[----:B------:R-:W-:Y:S05]  /*bd70*/  @P1 BRA `(.L_x_250) ;  /* 0xfffffff400081947 */ /* 0x000fea000383ffff */
[----:B------:R-:W-:Y:S05]  /*bd80*/  BSYNC B0 ;  /* 0x0000000000007941 */ /* 0x000fea0003800000 */
.L_x_238:
[----:B------:R-:W-:-:S03]  /*bd90*/  UMOV UR6, 0xffffffff ;  /* 0xffffffff00067882 */ /* 0x000fc60000000000 */
[----:B------:R-:W-:Y:S05]  /*bda0*/  BRA.DIV UR6, `(.L_x_251) ;  /* 0x0000000606287947 */ /* 0x000fea000b800000 */
[----:B------:R-:W-:-:S13]  /*bdb0*/  ELECT P0, URZ, PT ;  /* 0x00000000003f782f */ /* 0x000fda0003800000 */
.L_x_266:
[----:B------:R-:W-:Y:S04]  /*bdc0*/  BSSY B0, `(.L_x_252) ;  /* 0x0000022000007945 */ /* 0x000fe80003800000 */
[----:B------:R-:W-:Y:S05]  /*bdd0*/  @!P0 BRA `(.L_x_253) ;  /* 0x0000000000808947 */ /* 0x000fea0003800000 */
[----:B------:R-:W-:-:S04]  /*bde0*/  LOP3.LUT R7, R7, 0x2, RZ, 0xfc, !PT ;  /* 0x0000000207077812 */ /* 0x000fc800078efcff */
[----:B------:R-:W-:-:S13]  /*bdf0*/  ISETP.NE.AND P0, PT, R7, 0x3, PT ;  /* 0x000000030700780c */ /* 0x000fda0003f05270 */
[----:B------:R-:W-:Y:S05]  /*be00*/  @!P0 BRA `(.L_x_254) ;  /* 0x0000000000048947 */ /* 0x000fea0003800000 */
[----:B------:R-:W-:Y:S01]  /*be10*/  BPT.TRAP 0x1 ;  /* 0x000000040000795c */ /* 0x000fe20000300000 */
.L_x_254:
[----:B------:R-:W0:Y:S01]  /*be20*/  S2R R3, SR_CgaCtaId ;  /* 0x0000000000037919 */ /* 0x000e220000008800 */
[----:B------:R-:W-:Y:S02]  /*be30*/  MOV R0, 0x400 ;  /* 0x0000040000007802 */ /* 0x000fe40000000f00 */
[----:B------:R-:W-:Y:S02]  /*be40*/  SHF.L.U32 R2, R12, 0x1f, RZ ;  /* 0x0000001f0c027819 */ /* 0x000fe400000006ff */
[----:B0-----:R-:W-:-:S05]  /*be50*/  LEA R0, R3, R0, 0x18 ;  /* 0x0000000003007211 */ /* 0x001fca00078ec0ff */
[----:B------:R-:W-:-:S04]  /*be60*/  VIADD R0, R0, 0x18 ;  /* 0x0000001800007836 */ /* 0x000fc80000000000 */
[C---:B------:R-:W-:Y:S02]  /*be70*/  IMAD R7, R13.reuse, 0x8, R0 ;  /* 0x000000080d077824 */ /* 0x040fe400078e0200 */
[----:B------:R-:W-:Y:S02]  /*be80*/  VIADD R13, R13, 0x1 ;  /* 0x000000010d0d7836 */ /* 0x000fe40000000000 */
[----:B------:R-:W0:Y:S03]  /*be90*/  SYNCS.PHASECHK.TRANS64.TRYWAIT P0, [R7+URZ], R2 ;  /* 0x00000002070075a7 */ /* 0x000e26000800017f */
[----:B------:R-:W-:-:S04]  /*bea0*/  ISETP.NE.AND P1, PT, R13, 0x3, PT ;  /* 0x000000030d00780c */ /* 0x000fc80003f25270 */
[----:B------:R-:W-:Y:S02]  /*beb0*/  SEL R3, RZ, 0x1, P1 ;  /* 0x00000001ff037807 */ /* 0x000fe40000800000 */
[----:B------:R-:W-:Y:S02]  /*bec0*/  SEL R13, R13, RZ, P1 ;  /* 0x000000ff0d0d7207 */ /* 0x000fe40000800000 */
[----:B------:R-:W-:-:S03]  /*bed0*/  LOP3.LUT R9, R12, R3, RZ, 0x3c, !PT ;  /* 0x000000030c097212 */ /* 0x000fc600078e3cff */
[----:B------:R-:W-:Y:S01]  /*bee0*/  IMAD R6, R13, 0x8, R0 ;  /* 0x000000080d067824 */ /* 0x000fe200078e0200 */
[----:B------:R-:W-:Y:S01]  /*bef0*/  SHF.L.U32 R5, R9, 0x1f, RZ ;  /* 0x0000001f09057819 */ /* 0x000fe200000006ff */
[----:B0-----:R-:W-:Y:S06]  /*bf00*/  @!P0 BRA `(.L_x_255) ;  /* 0x0000000000f48947 */ /* 0x001fec0003800000 */
.L_x_267:
[----:B------:R-:W1:Y:S01]  /*bf10*/  SYNCS.PHASECHK.TRANS64.TRYWAIT P0, [R6+URZ], R5 ;  /* 0x00000005060075a7 */ /* 0x000e62000800017f */
[----:B0-----:R-:W-:-:S05]  /*bf20*/  VIADD R2, R13, 0x1 ;  /* 0x000000010d027836 */ /* 0x001fca0000000000 */
[----:B------:R-:W-:-:S04]  /*bf30*/  ISETP.NE.AND P1, PT, R2, 0x3, PT ;  /* 0x000000030200780c */ /* 0x000fc80003f25270 */
[----:B------:R-:W-:Y:S02]  /*bf40*/  SEL R4, RZ, 0x1, P1 ;  /* 0x00000001ff047807 */ /* 0x000fe40000800000 */
[----:B------:R-:W-:Y:S02]  /*bf50*/  SEL R3, R2, RZ, P1 ;  /* 0x000000ff02037207 */ /* 0x000fe40000800000 */
[----:B------:R-:W-:Y:S01]  /*bf60*/  LOP3.LUT R4, R9, R4, RZ, 0x3c, !PT ;  /* 0x0000000409047212 */ /* 0x000fe200078e3cff */
[----:B-1----:R-:W-:Y:S06]  /*bf70*/  @!P0 BRA `(.L_x_256) ;  /* 0x0000000000ec8947 */ /* 0x002fec0003800000 */
.L_x_268:
[----:B------:R-:W-:Y:S01]  /*bf80*/  IMAD R3, R3, 0x8, R0 ;  /* 0x0000000803037824 */ /* 0x000fe200078e0200 */
[----:B------:R-:W-:-:S07]  /*bf90*/  SHF.L.U32 R0, R4, 0x1f, RZ ;  /* 0x0000001f04007819 */ /* 0x000fce00000006ff */
.L_x_257:
[----:B-1----:R1:W2:Y:S02]  /*bfa0*/  SYNCS.PHASECHK.TRANS64.TRYWAIT P0, [R3+URZ], R0 ;  /* 0x00000000030075a7 */ /* 0x0022a4000800017f */
[----:B--2---:R-:W-:Y:S05]  /*bfb0*/  @!P0 NANOSLEEP.SYNCS 0x989680 ;  /* 0x009896800000895d */ /* 0x004fea0003900000 */
[----:B------:R-:W2:Y:S02]  /*bfc0*/  @!P0 SYNCS.PHASECHK.TRANS64 P0, [R3+URZ], R0 ;  /* 0x00000000030085a7 */ /* 0x000ea4000800007f */
[----:B--2---:R-:W-:Y:S05]  /*bfd0*/  @!P0 BRA `(.L_x_257) ;  /* 0xfffffffc00f08947 */ /* 0x004fea000383ffff */
.L_x_253:
[----:B------:R-:W-:Y:S05]  /*bfe0*/  BSYNC B0 ;  /* 0x0000000000007941 */ /* 0x000fea0003800000 */
.L_x_252:
[----:B------:R-:W-:Y:S05]  /*bff0*/  EXIT ;  /* 0x000000000000794d */ /* 0x000fea0003800000 */
.L_x_19:
[----:B0-----:R-:W-:-:S04]  /*c000*/  IMAD.U32 R19, RZ, RZ, UR11 ;  /* 0x0000000bff137e24 */ /* 0x001fc8000f8e00ff */
[----:B------:R0:W1:Y:S03]  /*c010*/  SYNCS.PHASECHK.TRANS64.TRYWAIT P0, [R19+URZ+-0x8], R18 ;  /* 0xfffff812130075a7 */ /* 0x000066000800017f */
[----:B-1----:R-:W-:Y:S05]  /*c020*/  @!P0 NANOSLEEP.SYNCS 0x989680 ;  /* 0x009896800000895d */ /* 0x002fea0003900000 */
[----:B------:R-:W1:Y:S02]  /*c030*/  @!P0 SYNCS.PHASECHK.TRANS64 P0, [R19+URZ+-0x8], R18 ;  /* 0xfffff812130085a7 */ /* 0x000e64000800007f */
[----:B-1----:R-:W-:Y:S05]  /*c040*/  @!P0 BRA `(.L_x_19) ;  /* 0xfffffffc00ec8947 */ /* 0x002fea000383ffff */
[----:B------:R-:W-:Y:S05]  /*c050*/  BRA `(.L_x_258) ;  /* 0xffffff5400847947 */ /* 0x000fea000383ffff */
.L_x_24:
[----:B-1----:R-:W-:-:S04]  /*c060*/  IMAD.U32 R19, RZ, RZ, UR6 ;  /* 0x00000006ff137e24 */ /* 0x002fc8000f8e00ff */
[----:B------:R1:W4:Y:S03]  /*c070*/  SYNCS.PHASECHK.TRANS64.TRYWAIT P0, [R19+URZ], R18 ;  /* 0x00000012130075a7 */ /* 0x000326000800017f */
[----:B----4-:R-:W-:Y:S05]  /*c080*/  @!P0 NANOSLEEP.SYNCS 0x989680 ;  /* 0x009896800000895d */ /* 0x010fea0003900000 */
[----:B------:R-:W4:Y:S02]  /*c090*/  @!P0 SYNCS.PHASECHK.TRANS64 P0, [R19+URZ], R18 ;  /* 0x00000012130085a7 */ /* 0x000f24000800007f */
[----:B----4-:R-:W-:Y:S05]  /*c0a0*/  @!P0 BRA `(.L_x_24) ;  /* 0xfffffffc00ec8947 */ /* 0x010fea000383ffff */
[----:B------:R-:W-:Y:S05]  /*c0b0*/  BRA `(.L_x_23) ;  /* 0xffffff5c002c7947 */ /* 0x000fea000383ffff */
.L_x_30:
[----:B-1----:R-:W-:-:S04]  /*c0c0*/  IMAD.U32 R215, RZ, RZ, UR16 ;  /* 0x00000010ffd77e24 */ /* 0x002fc8000f8e00ff */
[----:B------:R1:W4:Y:S03]  /*c0d0*/  SYNCS.PHASECHK.TRANS64.TRYWAIT P0, [R215+URZ], R214 ;  /* 0x000000d6d70075a7 */ /* 0x000326000800017f */
[----:B----4-:R-:W-:Y:S05]  /*c0e0*/  @!P0 NANOSLEEP.SYNCS 0x989680 ;  /* 0x009896800000895d */ /* 0x010fea0003900000 */
[----:B------:R-:W4:Y:S02]  /*c0f0*/  @!P0 SYNCS.PHASECHK.TRANS64 P0, [R215+URZ], R214 ;  /* 0x000000d6d70085a7 */ /* 0x000f24000800007f */
[----:B----4-:R-:W-:Y:S05]  /*c100*/  @!P0 BRA `(.L_x_30) ;  /* 0xfffffffc00ec8947 */ /* 0x010fea000383ffff */
[----:B------:R-:W-:Y:S05]  /*c110*/  BRA `(.L_x_29) ;  /* 0xffffff6800a07947 */ /* 0x000fea000383ffff */
.L_x_38:
[----:B-1----:R-:W-:-:S04]  /*c120*/  IMAD.U32 R27, RZ, RZ, UR11 ;  /* 0x0000000bff1b7e24 */ /* 0x002fc8000f8e00ff */
[----:B------:R1:W4:Y:S03]  /*c130*/  SYNCS.PHASECHK.TRANS64.TRYWAIT P0, [R27+URZ+0x8], R26 ;  /* 0x0000081a1b0075a7 */ /* 0x000326000800017f */
[----:B----4-:R-:W-:Y:S05]  /*c140*/  @!P0 NANOSLEEP.SYNCS 0x989680 ;  /* 0x009896800000895d */ /* 0x010fea0003900000 */
[----:B------:R-:W4:Y:S02]  /*c150*/  @!P0 SYNCS.PHASECHK.TRANS64 P0, [R27+URZ+0x8], R26 ;  /* 0x0000081a1b0085a7 */ /* 0x000f24000800007f */
[----:B----4-:R-:W-:Y:S05]  /*c160*/  @!P0 BRA `(.L_x_38) ;  /* 0xfffffffc00ec8947 */ /* 0x010fea000383ffff */
[----:B------:R-:W-:Y:S05]  /*c170*/  BRA `(.L_x_259) ;  /* 0xffffff7c008c7947 */ /* 0x000fea000383ffff */
.L_x_239:
[----:B------:R-:W-:Y:S01]  /*c180*/  BSSY B1, `(.L_x_260) ;  /* 0x0000006000017945 */ /* 0x000fe20003800000 */
[----:B------:R-:W-:-:S07]  /*c190*/  IMAD.MOV.U32 R10, RZ, RZ, -0x1 ;  /* 0xffffffffff0a7424 */ /* 0x000fce00078e00ff */
[----:B------:R-:W-:Y:S05]  /*c1a0*/  WARPSYNC.COLLECTIVE R10, `(.L_x_261) ;  /* 0x000000000a0c7348 */ /* 0x000fea0003c00000 */
[----:B------:R-:W-:Y:S02]  /*c1b0*/  ELECT P1, UR62, PT ;  /* 0x00000000003e782f */ /* 0x000fe40003820000 */
[----:B------:R-:W-:Y:S01]  /*c1c0*/  MOV R10, UR62 ;  /* 0x0000003e000a7c02 */ /* 0x000fe20008000f00 */
[----:B------:R-:W-:Y:S10]  /*c1d0*/  ENDCOLLECTIVE ;  /* 0x000000000000791b */ /* 0x000ff40003800000 */
.L_x_261:
[----:B------:R-:W-:Y:S05]  /*c1e0*/  BSYNC B1 ;  /* 0x0000000000017941 */ /* 0x000fea0003800000 */
.L_x_260:
[----:B------:R-:W-:Y:S05]  /*c1f0*/  BRA `(.L_x_262) ;  /* 0xffffffec00f47947 */ /* 0x000fea000383ffff */
.L_x_242:
[----:B0-----:R0:W1:Y:S02]  /*c200*/  SYNCS.PHASECHK.TRANS64.TRYWAIT P1, [R19+URZ+0x18], R6 ;  /* 0x00001806130075a7 */ /* 0x001064000802017f */
[----:B-1----:R-:W-:Y:S05]  /*c210*/  @!P1 NANOSLEEP.SYNCS 0x989680 ;  /* 0x009896800000995d */ /* 0x002fea0003900000 */
[----:B------:R-:W1:Y:S02]  /*c220*/  @!P1 SYNCS.PHASECHK.TRANS64 P1, [R19+URZ+0x18], R6 ;  /* 0x00001806130095a7 */ /* 0x000e64000802007f */
[----:B-1----:R-:W-:Y:S05]  /*c230*/  @!P1 BRA `(.L_x_242) ;  /* 0xfffffffc00f09947 */ /* 0x002fea000383ffff */
[----:B------:R-:W-:Y:S05]  /*c240*/  BRA `(.L_x_263) ;  /* 0xfffffff0002c7947 */ /* 0x000fea000383ffff */
.L_x_251:
[----:B------:R-:W-:Y:S01]  /*c250*/  BSSY B0, `(.L_x_264) ;  /* 0x0000006000007945 */ /* 0x000fe20003800000 */
[----:B------:R-:W-:-:S07]  /*c260*/  IMAD.MOV.U32 R10, RZ, RZ, -0x1 ;  /* 0xffffffffff0a7424 */ /* 0x000fce00078e00ff */
[----:B------:R-:W-:Y:S05]  /*c270*/  WARPSYNC.COLLECTIVE R10, `(.L_x_265) ;  /* 0x000000000a0c7348 */ /* 0x000fea0003c00000 */
[----:B------:R-:W-:Y:S02]  /*c280*/  ELECT P1, UR62, PT ;  /* 0x00000000003e782f */ /* 0x000fe40003820000 */
[----:B------:R-:W-:Y:S01]  /*c290*/  MOV R10, UR62 ;  /* 0x0000003e000a7c02 */ /* 0x000fe20008000f00 */
[----:B------:R-:W-:Y:S10]  /*c2a0*/  ENDCOLLECTIVE ;  /* 0x000000000000791b */ /* 0x000ff40003800000 */
.L_x_265:
[----:B------:R-:W-:Y:S05]  /*c2b0*/  BSYNC B0 ;  /* 0x0000000000007941 */ /* 0x000fea0003800000 */
.L_x_264:
[----:B------:R-:W-:Y:S01]  /*c2c0*/  PLOP3.LUT P0, PT, P1, PT, PT, 0x80, 0x0 ;  /* 0x000000000000781c */ /* 0x000fe20000f0f070 */
[----:B------:R-:W-:-:S12]  /*c2d0*/  BRA `(.L_x_266) ;  /* 0xfffffff800b87947 */ /* 0x000fd8000383ffff */
.L_x_255:
[----:B0-----:R0:W1:Y:S02]  /*c2e0*/  SYNCS.PHASECHK.TRANS64.TRYWAIT P0, [R7+URZ], R2 ;  /* 0x00000002070075a7 */ /* 0x001064000800017f */
[----:B-1----:R-:W-:Y:S05]  /*c2f0*/  @!P0 NANOSLEEP.SYNCS 0x989680 ;  /* 0x009896800000895d */ /* 0x002fea0003900000 */
[----:B------:R-:W1:Y:S02]  /*c300*/  @!P0 SYNCS.PHASECHK.TRANS64 P0, [R7+URZ], R2 ;  /* 0x00000002070085a7 */ /* 0x000e64000800007f */
[----:B-1----:R-:W-:Y:S05]  /*c310*/  @!P0 BRA `(.L_x_255) ;  /* 0xfffffffc00f08947 */ /* 0x002fea000383ffff */
[----:B------:R-:W-:Y:S05]  /*c320*/  BRA `(.L_x_267) ;  /* 0xfffffff800f87947 */ /* 0x000fea000383ffff */
.L_x_256:
[----:B0-----:R0:W1:Y:S02]  /*c330*/  SYNCS.PHASECHK.TRANS64.TRYWAIT P0, [R6+URZ], R5 ;  /* 0x00000005060075a7 */ /* 0x001064000800017f */
[----:B-1----:R-:W-:Y:S05]  /*c340*/  @!P0 NANOSLEEP.SYNCS 0x989680 ;  /* 0x009896800000895d */ /* 0x002fea0003900000 */
[----:B------:R-:W1:Y:S02]  /*c350*/  @!P0 SYNCS.PHASECHK.TRANS64 P0, [R6+URZ], R5 ;  /* 0x00000005060085a7 */ /* 0x000e64000800007f */
[----:B-1----:R-:W-:Y:S05]  /*c360*/  @!P0 BRA `(.L_x_256) ;  /* 0xfffffffc00f08947 */ /* 0x002fea000383ffff */
[----:B------:R-:W-:Y:S05]  /*c370*/  BRA `(.L_x_268) ;  /* 0xfffffffc00007947 */ /* 0x000fea000383ffff */
.L_x_269:
[----:B------:R-:W-:-:S00]  /*c380*/  BRA `(.L_x_269) ;  /* 0xfffffffc00fc7947 */ /* 0x000fc0000383ffff */
[----:B------:R-:W-:-:S00]  /*c390*/  NOP ;  /* 0x0000000000007918 */ /* 0x000fc00000000000 */
        /* <DEDUP_REMOVED lines=14> */
.L_x_270:


//--------------------- .nv.shared._ZN7cutlass13device_kernelINS_4gemm6kernel13GemmUniversalIN4cute5tupleIJiiiiEEENS1_10collective13CollectiveMmaINS1_37MainloopSm90TmaGmmaWarpSpecializedFP8ILi3ENS5_IJNS4_1CILi2EEENSA_ILi1EEESC_EEENS1_32KernelTmaWarpSpecializedPingpongEEENS5_IJNSA_ILi64EEENSA_ILi192EEENSA_ILi256EEEEEENS_12float_e4m3_tENS5_IJlSC_lEEESK_SL_NS4_8TiledMMAINS4_8MMA_AtomIJNS4_4SM904GMMA31MMA_64x192x32_F32E4M3E4M3_SS_TNILNSP_7ScaleInE1ELSR_1EEEEEENS4_6LayoutINS5_IJSC_SC_SC_EEENS5_IJNSA_ILi0EEESW_SW_EEEEENS5_IJNS4_10UnderscoreESZ_SZ_EEEEENS4_13SM90_TMA_LOADENS4_14ComposedLayoutINS4_7SwizzleILi3ELi4ELi3EEENS4_18smem_ptr_flag_bitsILi8EEENSU_INS5_IJNSA_ILi8EEENSA_ILi128EEEEEENS5_IJS19_SC_EEEEEEEvNS4_8identityENS4_23SM90_TMA_LOAD_MULTICASTES1D_vS1E_EENS_8epilogue10collective6detail29Sm90TmaWarpSpecializedAdapterINS1I_15DefaultEpilogueISK_SL_SL_NS1H_6thread17LinearCombinationISK_Li1EffLNS1M_9ScaleType4KindE0ELNS_15FloatRoundStyleE2ESK_EENS1_15EpilogueDefaultEEEEEvvEEEEvNT_6ParamsE --------------------------
	.section	.nv.shared._ZN7cutlass13device_kernelINS_4gemm6kernel13GemmUniversalIN4cute5tupleIJiiiiEEENS1_10collective13CollectiveMmaINS1_37MainloopSm90TmaGmmaWarpSpecializedFP8ILi3ENS5_IJNS4_1CILi2EEENSA_ILi1EEESC_EEENS1_32KernelTmaWarpSpecializedPingpongEEENS5_IJNSA_ILi64EEENSA_ILi192EEENSA_ILi256EEEEEENS_12float_e4m3_tENS5_IJlSC_lEEESK_SL_NS4_8TiledMMAINS4_8MMA_AtomIJNS4_4SM904GMMA31MMA_64x192x32_F32E4M3E4M3_SS_TNILNSP_7ScaleInE1ELSR_1EEEEEENS4_6LayoutINS5_IJSC_SC_SC_EEENS5_IJNSA_ILi0EEESW_SW_EEEEENS5_IJNS4_10UnderscoreESZ_SZ_EEEEENS4_13SM90_TMA_LOADENS4_14ComposedLayoutINS4_7SwizzleILi3ELi4ELi3EEENS4_18smem_ptr_flag_bitsILi8EEENSU_INS5_IJNSA_ILi8EEENSA_ILi128EEEEEENS5_IJS19_SC_EEEEEEEvNS4_8identityENS4_23SM90_TMA_LOAD_MULTICASTES1D_vS1E_EENS_8epilogue10collective6detail29Sm90TmaWarpSpecializedAdapterINS1I_15DefaultEpilogueISK_SL_SL_NS1H_6thread17LinearCombinationISK_Li1EffLNS1M_9ScaleType4KindE0ELNS_15FloatRoundStyleE2ESK_EENS1_15EpilogueDefaultEEEEEvvEEEEvNT_6ParamsE,"aw",@nobits
	.sectionflags	@""
	.align	16
	.zero		1024


//--------------------- .nv.shared.reserved.0     --------------------------
	.section	.nv.shared.reserved.0,"aw",@nobits
	.weak		__nv_reservedSMEM_offset_0_alias
	.size		__nv_reservedSMEM_offset_0_alias, 0, 0
	.other		__nv_reservedSMEM_offset_0_alias,@"STO_CUDA_RESERVED_SHARED STV_DEFAULT"
__nv_reservedSMEM_offset_0_alias:
	.zero		0


//--------------------- .nv.global                --------------------------
	.section	.nv.global,"aw",@nobits
.nv.global:
	.type		_ZN40_INTERNAL_3819a39e_4_k_cu_fc2eaef5_150544cute1_E,@object
	.size		_ZN40_INTERNAL_3819a39e_4_k_cu_fc2eaef5_150544cute1_E,(_ZN40_INTERNAL_3819a39e_4_k_cu_fc2eaef5_150544cuda3std3__45__cpo6cbeginE - _ZN40_INTERNAL_3819a39e_4_k_cu_fc2eaef5_150544cute1_E)
_ZN40_INTERNAL_3819a39e_4_k_cu_fc2eaef5_150544cute1_E:
	.zero		1
	.type		_ZN40_INTERNAL_3819a39e_4_k_cu_fc2eaef5_150544cuda3std3__45__cpo6cbeginE,@object
	.size		_ZN40_INTERNAL_3819a39e_4_k_cu_fc2eaef5_150544cuda3std3__45__cpo6cbeginE,(_ZN40_INTERNAL_3819a39e_4_k_cu_fc2eaef5_150544cuda3std3__48in_placeE - _ZN40_INTERNAL_3819a39e_4_k_cu_fc2eaef5_150544cuda3std3__45__cpo6cbeginE)
_ZN40_INTERNAL_3819a39e_4_k_cu_fc2eaef5_150544cuda3std3__45__cpo6cbeginE:
	.zero		1
	.type		_ZN40_INTERNAL_3819a39e_4_k_cu_fc2eaef5_150544cuda3std3__48in_placeE,@object
	.size		_ZN40_INTERNAL_3819a39e_4_k_cu_fc2eaef5_150544cuda3std3__48in_placeE,(_ZN40_INTERNAL_3819a39e_4_k_cu_fc2eaef5_150544cuda3std6ranges3__45__cpo9iter_moveE - _ZN40_INTERNAL_3819a39e_4_k_cu_fc2eaef5_150544cuda3std3__48in_placeE)
_ZN40_INTERNAL_3819a39e_4_k_cu_fc2eaef5_150544cuda3std3__48in_placeE:
	.zero		1
	.type		_ZN40_INTERNAL_3819a39e_4_k_cu_fc2eaef5_150544cuda3std6ranges3__45__cpo9iter_moveE,@object
	.size		_ZN40_INTERNAL_3819a39e_4_k_cu_fc2eaef5_150544cuda3std6ranges3__45__cpo9iter_moveE,(_ZN40_INTERNAL_3819a39e_4_k_cu_fc2eaef5_150544cuda3std3__45__cpo5beginE - _ZN40_INTERNAL_3819a39e_4_k_cu_fc2eaef5_150544cuda3std6ranges3__45__cpo9iter_moveE)
_ZN40_INTERNAL_3819a39e_4_k_cu_fc2eaef5_150544cuda3std6ranges3__45__cpo9iter_moveE:
	.zero		1
	.type		_ZN40_INTERNAL_3819a39e_4_k_cu_fc2eaef5_150544cuda3std3__45__cpo5beginE,@object
	.size		_ZN40_INTERNAL_3819a39e_4_k_cu_fc2eaef5_150544cuda3std3__45__cpo5beginE,(_ZN40_INTERNAL_3819a39e_4_k_cu_fc2eaef5_150544cuda3std3__442_GLOBAL__N__3819a39e_4_k_cu_fc2eaef5_150546ignoreE - _ZN40_INTERNAL_3819a39e_4_k_cu_fc2eaef5_150544cuda3std3__45__cpo5beginE)
_ZN40_INTERNAL_3819a39e_4_k_cu_fc2eaef5_150544cuda3std3__45__cpo5beginE:
	.zero		1
	.type		_ZN40_INTERNAL_3819a39e_4_k_cu_fc2eaef5_150544cuda3std3__442_GLOBAL__N__3819a39e_4_k_cu_fc2eaef5_150546ignoreE,@object
	.size		_ZN40_INTERNAL_3819a39e_4_k_cu_fc2eaef5_150544cuda3std3__442_GLOBAL__N__3819a39e_4_k_cu_fc2eaef5_150546ignoreE,(_ZN40_INTERNAL_3819a39e_4_k_cu_fc2eaef5_150544cute7productE - _ZN40_INTERNAL_3819a39e_4_k_cu_fc2eaef5_150544cuda3std3__442_GLOBAL__N__3819a39e_4_k_cu_fc2eaef5_150546ignoreE)
_ZN40_INTERNAL_3819a39e_4_k_cu_fc2eaef5_150544cuda3std3__442_GLOBAL__N__3819a39e_4_k_cu_fc2eaef5_150546ignoreE:
	.zero		1
	.type		_ZN40_INTERNAL_3819a39e_4_k_cu_fc2eaef5_150544cute7productE,@object
	.size		_ZN40_INTERNAL_3819a39e_4_k_cu_fc2eaef5_150544cute7productE,(_ZN40_INTERNAL_3819a39e_4_k_cu_fc2eaef5_150544cuda3std3__45__cpo3endE - _ZN40_INTERNAL_3819a39e_4_k_cu_fc2eaef5_150544cute7productE)
_ZN40_INTERNAL_3819a39e_4_k_cu_fc2eaef5_150544cute7productE:
	.zero		1
	.type		_ZN40_INTERNAL_3819a39e_4_k_cu_fc2eaef5_150544cuda3std3__45__cpo3endE,@object
	.size		_ZN40_INTERNAL_3819a39e_4_k_cu_fc2eaef5_150544cuda3std3__45__cpo3endE,(_ZN40_INTERNAL_3819a39e_4_k_cu_fc2eaef5_150544cuda3std3__419piecewise_constructE - _ZN40_INTERNAL_3819a39e_4_k_cu_fc2eaef5_150544cuda3std3__45__cpo3endE)
_ZN40_INTERNAL_3819a39e_4_k_cu_fc2eaef5_150544cuda3std3__45__cpo3endE:
	.zero		1
	.type		_ZN40_INTERNAL_3819a39e_4_k_cu_fc2eaef5_150544cuda3std3__419piecewise_constructE,@object
	.size		_ZN40_INTERNAL_3819a39e_4_k_cu_fc2eaef5_150544cuda3std3__419piecewise_constructE,(_ZN40_INTERNAL_3819a39e_4_k_cu_fc2eaef5_150544cuda3std3__45__cpo4cendE - _ZN40_INTERNAL_3819a39e_4_k_cu_fc2eaef5_150544cuda3std3__419piecewise_constructE)
_ZN40_INTERNAL_3819a39e_4_k_cu_fc2eaef5_150544cuda3std3__419piecewise_constructE:
	.zero		1
	.type		_ZN40_INTERNAL_3819a39e_4_k_cu_fc2eaef5_150544cuda3std3__45__cpo4cendE,@object
	.size		_ZN40_INTERNAL_3819a39e_4_k_cu_fc2eaef5_150544cuda3std3__45__cpo4cendE,(_ZN40_INTERNAL_3819a39e_4_k_cu_fc2eaef5_150544cuda3std6ranges3__45__cpo4swapE - _ZN40_INTERNAL_3819a39e_4_k_cu_fc2eaef5_150544cuda3std3__45__cpo4cendE)
_ZN40_INTERNAL_3819a39e_4_k_cu_fc2eaef5_150544cuda3std3__45__cpo4cendE:
	.zero		1
	.type		_ZN40_INTERNAL_3819a39e_4_k_cu_fc2eaef5_150544cuda3std6ranges3__45__cpo4swapE,@object
	.size		_ZN40_INTERNAL_3819a39e_4_k_cu_fc2eaef5_150544cuda3std6ranges3__45__cpo4swapE,(.L_7 - _ZN40_INTERNAL_3819a39e_4_k_cu_fc2eaef5_150544cuda3std6ranges3__45__cpo4swapE)
_ZN40_INTERNAL_3819a39e_4_k_cu_fc2eaef5_150544cuda3std6ranges3__45__cpo4swapE:
	.zero		1
.L_7:


//--------------------- .nv.constant0._ZN7cutlass13device_kernelINS_4gemm6kernel13GemmUniversalIN4cute5tupleIJiiiiEEENS1_10collective13CollectiveMmaINS1_37MainloopSm90TmaGmmaWarpSpecializedFP8ILi3ENS5_IJNS4_1CILi2EEENSA_ILi1EEESC_EEENS1_32KernelTmaWarpSpecializedPingpongEEENS5_IJNSA_ILi64EEENSA_ILi192EEENSA_ILi256EEEEEENS_12float_e4m3_tENS5_IJlSC_lEEESK_SL_NS4_8TiledMMAINS4_8MMA_AtomIJNS4_4SM904GMMA31MMA_64x192x32_F32E4M3E4M3_SS_TNILNSP_7ScaleInE1ELSR_1EEEEEENS4_6LayoutINS5_IJSC_SC_SC_EEENS5_IJNSA_ILi0EEESW_SW_EEEEENS5_IJNS4_10UnderscoreESZ_SZ_EEEEENS4_13SM90_TMA_LOADENS4_14ComposedLayoutINS4_7SwizzleILi3ELi4ELi3EEENS4_18smem_ptr_flag_bitsILi8EEENSU_INS5_IJNSA_ILi8EEENSA_ILi128EEEEEENS5_IJS19_SC_EEEEEEEvNS4_8identityENS4_23SM90_TMA_LOAD_MULTICASTES1D_vS1E_EENS_8epilogue10collective6detail29Sm90TmaWarpSpecializedAdapterINS1I_15DefaultEpilogueISK_SL_SL_NS1H_6thread17LinearCombinationISK_Li1EffLNS1M_9ScaleType4KindE0ELNS_15FloatRoundStyleE2ESK_EENS1_15EpilogueDefaultEEEEEvvEEEEvNT_6ParamsE --------------------------
	.section	.nv.constant0._ZN7cutlass13device_kernelINS_4gemm6kernel13GemmUniversalIN4cute5tupleIJiiiiEEENS1_10collective13CollectiveMmaINS1_37MainloopSm90TmaGmmaWarpSpecializedFP8ILi3ENS5_IJNS4_1CILi2EEENSA_ILi1EEESC_EEENS1_32KernelTmaWarpSpecializedPingpongEEENS5_IJNSA_ILi64EEENSA_ILi192EEENSA_ILi256EEEEEENS_12float_e4m3_tENS5_IJlSC_lEEESK_SL_NS4_8TiledMMAINS4_8MMA_AtomIJNS4_4SM904GMMA31MMA_64x192x32_F32E4M3E4M3_SS_TNILNSP_7ScaleInE1ELSR_1EEEEEENS4_6LayoutINS5_IJSC_SC_SC_EEENS5_IJNSA_ILi0EEESW_SW_EEEEENS5_IJNS4_10UnderscoreESZ_SZ_EEEEENS4_13SM90_TMA_LOADENS4_14ComposedLayoutINS4_7SwizzleILi3ELi4ELi3EEENS4_18smem_ptr_flag_bitsILi8EEENSU_INS5_IJNSA_ILi8EEENSA_ILi128EEEEEENS5_IJS19_SC_EEEEEEEvNS4_8identityENS4_23SM90_TMA_LOAD_MULTICASTES1D_vS1E_EENS_8epilogue10collective6detail29Sm90TmaWarpSpecializedAdapterINS1I_15DefaultEpilogueISK_SL_SL_NS1H_6thread17LinearCombinationISK_Li1EffLNS1M_9ScaleType4KindE0ELNS_15FloatRoundStyleE2ESK_EENS1_15EpilogueDefaultEEEEEvvEEEEvNT_6ParamsE,"a",@progbits
	.sectionflags	@""
	.align	4
.nv.constant0._ZN7cutlass13device_kernelINS_4gemm6kernel13GemmUniversalIN4cute5tupleIJiiiiEEENS1_10collective13CollectiveMmaINS1_37MainloopSm90TmaGmmaWarpSpecializedFP8ILi3ENS5_IJNS4_1CILi2EEENSA_ILi1EEESC_EEENS1_32KernelTmaWarpSpecializedPingpongEEENS5_IJNSA_ILi64EEENSA_ILi192EEENSA_ILi256EEEEEENS_12float_e4m3_tENS5_IJlSC_lEEESK_SL_NS4_8TiledMMAINS4_8MMA_AtomIJNS4_4SM904GMMA31MMA_64x192x32_F32E4M3E4M3_SS_TNILNSP_7ScaleInE1ELSR_1EEEEEENS4_6LayoutINS5_IJSC_SC_SC_EEENS5_IJNSA_ILi0EEESW_SW_EEEEENS5_IJNS4_10UnderscoreESZ_SZ_EEEEENS4_13SM90_TMA_LOADENS4_14ComposedLayoutINS4_7SwizzleILi3ELi4ELi3EEENS4_18smem_ptr_flag_bitsILi8EEENSU_INS5_IJNSA_ILi8EEENSA_ILi128EEEEEENS5_IJS19_SC_EEEEEEEvNS4_8identityENS4_23SM90_TMA_LOAD_MULTICASTES1D_vS1E_EENS_8epilogue10collective6detail29Sm90TmaWarpSpecializedAdapterINS1I_15DefaultEpilogueISK_SL_SL_NS1H_6thread17LinearCombinationISK_Li1EffLNS1M_9ScaleType4KindE0ELNS_15FloatRoundStyleE2ESK_EENS1_15EpilogueDefaultEEEEEvvEEEEvNT_6ParamsE:
	.zero		1664


//--------------------- SYMBOLS --------------------------

	.type		.nv.reservedSmem.offset0,@object
	.size		.nv.reservedSmem.offset0,0x4
